	.target	sm_90a

	.elftype	@"ET_EXEC"


//--------------------- .note.nv.tkinfo           --------------------------
	.section	.note.nv.tkinfo,"",@"SHT_NOTE"
	.sectionflags	@"SHF_NOTE_NV_TKINFO"
	.tkinfo
        /*0018*/ 	.word	0x00000002
        /*0030*/ 	.string	""
        /*0030*/ 	.string	"ptxas"
        /*0030*/ 	.string	"Cuda compilation tools, release 13.0, V13.0.88"
        /*0030*/ 	.string	"Build cuda_13.0.r13.0/compiler.36424714_0"
        /*0030*/ 	.string	"-arch sm_90a -m 64 "



//--------------------- .note.nv.cuinfo           --------------------------
	.section	.note.nv.cuinfo,"",@"SHT_NOTE"
	.sectionflags	@"SHF_NOTE_NV_CUINFO"
        /*0018*/ 	.short	0x0002
        /*001a*/ 	.short	0x005a
        /*001c*/ 	.short	0x0082
	.zero		2


//--------------------- .nv.info                  --------------------------
	.section	.nv.info,"",@"SHT_CUDA_INFO"
	.align	4


	//----- nvinfo : EIATTR_REGCOUNT
	.align		4
        /*0000*/ 	.byte	0x04, 0x2f
        /*0002*/ 	.short	(.L_12 - .L_11)
	.align		4
.L_11:
        /*0004*/ 	.word	index@(_ZN7cutlass13device_kernelINS_4gemm6kernel13GemmUniversalIN4cute5tupleIJiiiiEEENS1_10collective13CollectiveMmaINS1_37MainloopSm90TmaGmmaWarpSpecializedFP8ILi3ENS5_IJNS4_1CILi1EEESB_SB_EEENS1_32KernelTmaWarpSpecializedPingpongEEENS5_IJNSA_ILi64EEENSA_ILi128EEESF_EEENS_12float_e5m2_tENS5_IJlSB_lEEESI_SJ_NS4_8TiledMMAINS4_8MMA_AtomIJNS4_4SM904GMMA31MMA_64x128x32_F32E5M2E5M2_SS_TNILNSN_7ScaleInE1ELSP_1EEEEEENS4_6LayoutISC_NS5_IJNSA_ILi0EEEST_ST_EEEEENS5_IJNS4_10UnderscoreESW_SW_EEEEENS4_13SM90_TMA_LOADENS4_14ComposedLayoutINS4_7SwizzleILi2ELi4ELi3EEENS4_18smem_ptr_flag_bitsILi8EEENSS_INS5_IJNSA_ILi8EEESF_EEENS5_IJSF_SB_EEEEEEEvNS4_8identityESZ_S19_vS1A_EENS_8epilogue10collective6detail29Sm90TmaWarpSpecializedAdapterINS1D_15DefaultEpilogueISI_SJ_SJ_NS1C_6thread17LinearCombinationISI_Li1EffLNS1H_9ScaleType4KindE0ELNS_15FloatRoundStyleE2ESI_EENS1_15EpilogueDefaultEEEEEvvEEEEvNT_6ParamsE)
        /*0008*/ 	.word	0x000000a8


	//----- nvinfo : EIATTR_FRAME_SIZE
	.align		4
.L_12:
        /*000c*/ 	.byte	0x04, 0x11
        /*000e*/ 	.short	(.L_14 - .L_13)
	.align		4
.L_13:
        /*0010*/ 	.word	index@(_ZN7cutlass13device_kernelINS_4gemm6kernel13GemmUniversalIN4cute5tupleIJiiiiEEENS1_10collective13CollectiveMmaINS1_37MainloopSm90TmaGmmaWarpSpecializedFP8ILi3ENS5_IJNS4_1CILi1EEESB_SB_EEENS1_32KernelTmaWarpSpecializedPingpongEEENS5_IJNSA_ILi64EEENSA_ILi128EEESF_EEENS_12float_e5m2_tENS5_IJlSB_lEEESI_SJ_NS4_8TiledMMAINS4_8MMA_AtomIJNS4_4SM904GMMA31MMA_64x128x32_F32E5M2E5M2_SS_TNILNSN_7ScaleInE1ELSP_1EEEEEENS4_6LayoutISC_NS5_IJNSA_ILi0EEEST_ST_EEEEENS5_IJNS4_10UnderscoreESW_SW_EEEEENS4_13SM90_TMA_LOADENS4_14ComposedLayoutINS4_7SwizzleILi2ELi4ELi3EEENS4_18smem_ptr_flag_bitsILi8EEENSS_INS5_IJNSA_ILi8EEESF_EEENS5_IJSF_SB_EEEEEEEvNS4_8identityESZ_S19_vS1A_EENS_8epilogue10collective6detail29Sm90TmaWarpSpecializedAdapterINS1D_15DefaultEpilogueISI_SJ_SJ_NS1C_6thread17LinearCombinationISI_Li1EffLNS1H_9ScaleType4KindE0ELNS_15FloatRoundStyleE2ESI_EENS1_15EpilogueDefaultEEEEEvvEEEEvNT_6ParamsE)
        /*0014*/ 	.word	0x00000000


	//----- nvinfo : EIATTR_MIN_STACK_SIZE
	.align		4
.L_14:
        /*0018*/ 	.byte	0x04, 0x12
        /*001a*/ 	.short	(.L_16 - .L_15)
	.align		4
.L_15:
        /*001c*/ 	.word	index@(_ZN7cutlass13device_kernelINS_4gemm6kernel13GemmUniversalIN4cute5tupleIJiiiiEEENS1_10collective13CollectiveMmaINS1_37MainloopSm90TmaGmmaWarpSpecializedFP8ILi3ENS5_IJNS4_1CILi1EEESB_SB_EEENS1_32KernelTmaWarpSpecializedPingpongEEENS5_IJNSA_ILi64EEENSA_ILi128EEESF_EEENS_12float_e5m2_tENS5_IJlSB_lEEESI_SJ_NS4_8TiledMMAINS4_8MMA_AtomIJNS4_4SM904GMMA31MMA_64x128x32_F32E5M2E5M2_SS_TNILNSN_7ScaleInE1ELSP_1EEEEEENS4_6LayoutISC_NS5_IJNSA_ILi0EEEST_ST_EEEEENS5_IJNS4_10UnderscoreESW_SW_EEEEENS4_13SM90_TMA_LOADENS4_14ComposedLayoutINS4_7SwizzleILi2ELi4ELi3EEENS4_18smem_ptr_flag_bitsILi8EEENSS_INS5_IJNSA_ILi8EEESF_EEENS5_IJSF_SB_EEEEEEEvNS4_8identityESZ_S19_vS1A_EENS_8epilogue10collective6detail29Sm90TmaWarpSpecializedAdapterINS1D_15DefaultEpilogueISI_SJ_SJ_NS1C_6thread17LinearCombinationISI_Li1EffLNS1H_9ScaleType4KindE0ELNS_15FloatRoundStyleE2ESI_EENS1_15EpilogueDefaultEEEEEvvEEEEvNT_6ParamsE)
        /*0020*/ 	.word	0x00000000
.L_16:


//--------------------- .nv.compat                --------------------------
	.section	.nv.compat,"",@"SHT_CUDA_COMPAT_INFO"
	.align	4
        /*0000*/ 	.byte	0x02, 0x09, 0x01, 0x00, 0x02, 0x02, 0x04, 0x00, 0x02, 0x05, 0x05, 0x00, 0x03, 0x07, 0x01, 0x01
        /*0010*/ 	.byte	0x02, 0x03, 0x01, 0x00, 0x02, 0x06, 0x01, 0x00, 0x04, 0x0b, 0x08, 0x00, 0x00, 0x00, 0x00, 0x00
        /*0020*/ 	.byte	0x00, 0x00, 0x00, 0x00


//--------------------- .nv.info._ZN7cutlass13device_kernelINS_4gemm6kernel13GemmUniversalIN4cute5tupleIJiiiiEEENS1_10collective13CollectiveMmaINS1_37MainloopSm90TmaGmmaWarpSpecializedFP8ILi3ENS5_IJNS4_1CILi1EEESB_SB_EEENS1_32KernelTmaWarpSpecializedPingpongEEENS5_IJNSA_ILi64EEENSA_ILi128EEESF_EEENS_12float_e5m2_tENS5_IJlSB_lEEESI_SJ_NS4_8TiledMMAINS4_8MMA_AtomIJNS4_4SM904GMMA31MMA_64x128x32_F32E5M2E5M2_SS_TNILNSN_7ScaleInE1ELSP_1EEEEEENS4_6LayoutISC_NS5_IJNSA_ILi0EEEST_ST_EEEEENS5_IJNS4_10UnderscoreESW_SW_EEEEENS4_13SM90_TMA_LOADENS4_14ComposedLayoutINS4_7SwizzleILi2ELi4ELi3EEENS4_18smem_ptr_flag_bitsILi8EEENSS_INS5_IJNSA_ILi8EEESF_EEENS5_IJSF_SB_EEEEEEEvNS4_8identityESZ_S19_vS1A_EENS_8epilogue10collective6detail29Sm90TmaWarpSpecializedAdapterINS1D_15DefaultEpilogueISI_SJ_SJ_NS1C_6thread17LinearCombinationISI_Li1EffLNS1H_9ScaleType4KindE0ELNS_15FloatRoundStyleE2ESI_EENS1_15EpilogueDefaultEEEEEvvEEEEvNT_6ParamsE --------------------------
	.section	.nv.info._ZN7cutlass13device_kernelINS_4gemm6kernel13GemmUniversalIN4cute5tupleIJiiiiEEENS1_10collective13CollectiveMmaINS1_37MainloopSm90TmaGmmaWarpSpecializedFP8ILi3ENS5_IJNS4_1CILi1EEESB_SB_EEENS1_32KernelTmaWarpSpecializedPingpongEEENS5_IJNSA_ILi64EEENSA_ILi128EEESF_EEENS_12float_e5m2_tENS5_IJlSB_lEEESI_SJ_NS4_8TiledMMAINS4_8MMA_AtomIJNS4_4SM904GMMA31MMA_64x128x32_F32E5M2E5M2_SS_TNILNSN_7ScaleInE1ELSP_1EEEEEENS4_6LayoutISC_NS5_IJNSA_ILi0EEEST_ST_EEEEENS5_IJNS4_10UnderscoreESW_SW_EEEEENS4_13SM90_TMA_LOADENS4_14ComposedLayoutINS4_7SwizzleILi2ELi4ELi3EEENS4_18smem_ptr_flag_bitsILi8EEENSS_INS5_IJNSA_ILi8EEESF_EEENS5_IJSF_SB_EEEEEEEvNS4_8identityESZ_S19_vS1A_EENS_8epilogue10collective6detail29Sm90TmaWarpSpecializedAdapterINS1D_15DefaultEpilogueISI_SJ_SJ_NS1C_6thread17LinearCombinationISI_Li1EffLNS1H_9ScaleType4KindE0ELNS_15FloatRoundStyleE2ESI_EENS1_15EpilogueDefaultEEEEEvvEEEEvNT_6ParamsE,"",@"SHT_CUDA_INFO"
	.sectionflags	@""
	.align	4


	//----- nvinfo : EIATTR_CUDA_API_VERSION
	.align		4
        /*0000*/ 	.byte	0x04, 0x37
        /*0002*/ 	.short	(.L_18 - .L_17)
.L_17:
        /*0004*/ 	.word	0x00000082


	//----- nvinfo : EIATTR_KPARAM_INFO
	.align		4
.L_18:
        /*0008*/ 	.byte	0x04, 0x17
        /*000a*/ 	.short	(.L_20 - .L_19)
.L_19:
        /*000c*/ 	.word	0x00000000
        /*0010*/ 	.short	0x0000
        /*0012*/ 	.short	0x0070
        /*0014*/ 	.byte	0x00, 0xf0, 0x01, 0x10


	//----- nvinfo : EIATTR_SPARSE_MMA_MASK
	.align		4
.L_20:
        /*0018*/ 	.byte	0x03, 0x50
        /*001a*/ 	.short	0x0000


	//----- nvinfo : EIATTR_MAXREG_COUNT
	.align		4
        /*001c*/ 	.byte	0x03, 0x1b
        /*001e*/ 	.short	0x00a8


	//----- nvinfo : EIATTR_NUM_BARRIERS
	.align		4
        /*0020*/ 	.byte	0x02, 0x4c
        /*0022*/ 	.byte	0x01
	.zero		1


	//----- nvinfo : EIATTR_MERCURY_ISA_VERSION
	.align		4
        /*0024*/ 	.byte	0x03, 0x5f
        /*0026*/ 	.short	0x0101


	//----- nvinfo : EIATTR_INT_WARP_WIDE_INSTR_OFFSETS
	.align		4
        /*0028*/ 	.byte	0x04, 0x31
        /*002a*/ 	.short	(.L_22 - .L_21)


	//   ....[0]....
.L_21:
        /*002c*/ 	.word	0x00000400


	//   ....[1]....
        /*0030*/ 	.word	0x00000420


	//   ....[2]....
        /*0034*/ 	.word	0x000004a0


	//   ....[3]....
        /*0038*/ 	.word	0x000004b0


	//   ....[4]....
        /*003c*/ 	.word	0x000004c0


	//   ....[5]....
        /*0040*/ 	.word	0x000004e0


	//   ....[6]....
        /*0044*/ 	.word	0x00000530


	//   ....[7]....
        /*0048*/ 	.word	0x00000550


	//----- nvinfo : EIATTR_COOP_GROUP_MASK_REGIDS
	.align		4
.L_22:
        /*004c*/ 	.byte	0x04, 0x29
        /*004e*/ 	.short	(.L_24 - .L_23)


	//   ....[0]....
.L_23:
        /*0050*/ 	.word	0xffffffff


	//   ....[1]....
        /*0054*/ 	.word	0xffffffff


	//   ....[2]....
        /*0058*/ 	.word	0xffffffff


	//   ....[3]....
        /*005c*/ 	.word	0xffffffff


	//   ....[4]....
        /*0060*/ 	.word	0xffffffff


	//   ....[5]....
        /*0064*/ 	.word	0xffffffff


	//----- nvinfo : EIATTR_COOP_GROUP_INSTR_OFFSETS
	.align		4
.L_24:
        /*0068*/ 	.byte	0x04, 0x28
        /*006a*/ 	.short	(.L_26 - .L_25)


	//   ....[0]....
.L_25:
        /*006c*/ 	.word	0x00000060


	//   ....[1]....
        /*0070*/ 	.word	0x00000070


	//   ....[2]....
        /*0074*/ 	.word	0x00000130


	//   ....[3]....
        /*0078*/ 	.word	0x000002a0


	//   ....[4]....
        /*007c*/ 	.word	0x000002e0


	//   ....[5]....
        /*0080*/ 	.word	0x00000320


	//----- nvinfo : EIATTR_REG_RECONFIG
	.align		4
.L_26:
        /*0084*/ 	.byte	0x01, 0x54
	.zero		2


	//----- nvinfo : EIATTR_MBARRIER_INSTR_OFFSETS
	.align		4
        /*0088*/ 	.byte	0x04, 0x39
        /*008a*/ 	.short	(.L_28 - .L_27)


	//   ....[0]....
.L_27:
        /*008c*/ 	.word	0x00000230
        /*0090*/ 	.word	0x000000ff
        /*0094*/ 	.word	0x00000000
        /*0098*/ 	.short	0x0100
        /*009a*/ 	.byte	0x08
	.zero		1


	//   ....[1]....
        /*009c*/ 	.word	0x00000240
        /*00a0*/ 	.word	0x000000ff
        /*00a4*/ 	.word	0x00000018
        /*00a8*/ 	.short	0x0100
        /*00aa*/ 	.byte	0x08
	.zero		1


	//   ....[2]....
        /*00ac*/ 	.word	0x00000250
        /*00b0*/ 	.word	0x000000ff
        /*00b4*/ 	.word	0x00000008
        /*00b8*/ 	.short	0x0100
        /*00ba*/ 	.byte	0x08
	.zero		1


	//   ....[3]....
        /*00bc*/ 	.word	0x00000260
        /*00c0*/ 	.word	0x000000ff
        /*00c4*/ 	.word	0x00000020
        /*00c8*/ 	.short	0x0100
        /*00ca*/ 	.byte	0x08
	.zero		1


	//   ....[4]....
        /*00cc*/ 	.word	0x00000270
        /*00d0*/ 	.word	0x000000ff
        /*00d4*/ 	.word	0x00000010
        /*00d8*/ 	.short	0x0100
        /*00da*/ 	.byte	0x08
	.zero		1


	//   ....[5]....
        /*00dc*/ 	.word	0x00000280
        /*00e0*/ 	.word	0x000000ff
        /*00e4*/ 	.word	0x00000028
        /*00e8*/ 	.short	0x0100
        /*00ea*/ 	.byte	0x08
	.zero		1


	//   ....[6]....
        /*00ec*/ 	.word	0x00000590
        /*00f0*/ 	.word	0x000000ff
        /*00f4*/ 	.word	0x00000060
        /*00f8*/ 	.short	0x0100
        /*00fa*/ 	.byte	0x08
	.zero		1


	//   ....[7]....
        /*00fc*/ 	.word	0x00000600
        /*0100*/ 	.word	0x000000ff
        /*0104*/ 	.word	0x00000068
        /*0108*/ 	.short	0x0100
        /*010a*/ 	.byte	0x08
	.zero		1


	//   ....[8]....
        /*010c*/ 	.word	0x00000620
        /*0110*/ 	.word	0x000000ff
        /*0114*/ 	.word	0x00000040
        /*0118*/ 	.short	0x0100
        /*011a*/ 	.byte	0x09
	.zero		1


	//   ....[9]....
        /*011c*/ 	.word	0x00000630
        /*0120*/ 	.word	0x000000ff
        /*0124*/ 	.word	0x00000048
        /*0128*/ 	.short	0x0100
        /*012a*/ 	.byte	0x09
	.zero		1


	//   ....[10]....
        /*012c*/ 	.word	0x00000640
        /*0130*/ 	.word	0x000000ff
        /*0134*/ 	.word	0x00000050
        /*0138*/ 	.short	0x0100
        /*013a*/ 	.byte	0x09
	.zero		1


	//   ....[11]....
        /*013c*/ 	.word	0x00000650
        /*0140*/ 	.word	0x000000ff
        /*0144*/ 	.word	0x00000058
        /*0148*/ 	.short	0x0100
        /*014a*/ 	.byte	0x09
	.zero		1


	//   ....[12]....
        /*014c*/ 	.word	0x00001400
        /*0150*/ 	.word	0x000000ff
        /*0154*/ 	.word	0xfffffff8
        /*0158*/ 	.short	0x010a
        /*015a*/ 	.byte	0x0f
	.zero		1


	//   ....[13]....
        /*015c*/ 	.word	0x000018e0
        /*0160*/ 	.word	0x000000ff
        /*0164*/ 	.word	0x00000000
        /*0168*/ 	.short	0x010a
        /*016a*/ 	.byte	0x06
	.zero		1


	//   ....[14]....
        /*016c*/ 	.word	0x00001920
        /*0170*/ 	.word	0x000000ff
        /*0174*/ 	.word	0x00000000
        /*0178*/ 	.short	0x010a
        /*017a*/ 	.byte	0x06
	.zero		1


	//   ....[15]....
        /*017c*/ 	.word	0x00002220
        /*0180*/ 	.word	0x000000ff
        /*0184*/ 	.word	0x00000000
        /*0188*/ 	.short	0x010a
        /*018a*/ 	.byte	0x09
	.zero		1


	//   ....[16]....
        /*018c*/ 	.word	0x00002260
        /*0190*/ 	.word	0x000000ff
        /*0194*/ 	.word	0x00000000
        /*0198*/ 	.short	0x010a
        /*019a*/ 	.byte	0x09
	.zero		1


	//   ....[17]....
        /*019c*/ 	.word	0x000028c0
        /*01a0*/ 	.word	0x000000ff
        /*01a4*/ 	.word	0x00000000
        /*01a8*/ 	.short	0x0101
        /*01aa*/ 	.byte	0x08
	.zero		1


	//   ....[18]....
        /*01ac*/ 	.word	0x00002e30
        /*01b0*/ 	.word	0x00000011
        /*01b4*/ 	.word	0x00000000
        /*01b8*/ 	.short	0x0101
        /*01ba*/ 	.byte	0x16
	.zero		1


	//   ....[19]....
        /*01bc*/ 	.word	0x00002f10
        /*01c0*/ 	.word	0x000000ff
        /*01c4*/ 	.word	0x00000000
        /*01c8*/ 	.short	0x0101
        /*01ca*/ 	.byte	0x08
	.zero		1


	//   ....[20]....
        /*01cc*/ 	.word	0x00002fc0
        /*01d0*/ 	.word	0x000000ff
        /*01d4*/ 	.word	0x00000008
        /*01d8*/ 	.short	0x010a
        /*01da*/ 	.byte	0x0f
	.zero		1


	//   ....[21]....
        /*01dc*/ 	.word	0x00007860
        /*01e0*/ 	.word	0x00000004
        /*01e4*/ 	.word	0x00000000
        /*01e8*/ 	.short	0x0101
        /*01ea*/ 	.byte	0x16
	.zero		1


	//   ....[22]....
        /*01ec*/ 	.word	0x00008140
        /*01f0*/ 	.word	0x00000013
        /*01f4*/ 	.word	0x00000018
        /*01f8*/ 	.short	0x010a
        /*01fa*/ 	.byte	0x3f
	.zero		1


	//   ....[23]....
        /*01fc*/ 	.word	0x000084b0
        /*0200*/ 	.word	0x0000000a
        /*0204*/ 	.word	0x00000068
        /*0208*/ 	.short	0x0101
        /*020a*/ 	.byte	0x3f
	.zero		1


	//   ....[24]....
        /*020c*/ 	.word	0x00008c10
        /*0210*/ 	.word	0x00000007
        /*0214*/ 	.word	0x00000000
        /*0218*/ 	.short	0x010a
        /*021a*/ 	.byte	0x3f
	.zero		1


	//   ....[25]....
        /*021c*/ 	.word	0x00008c90
        /*0220*/ 	.word	0x00000006
        /*0224*/ 	.word	0x00000000
        /*0228*/ 	.short	0x010a
        /*022a*/ 	.byte	0x3f
	.zero		1


	//   ....[26]....
        /*022c*/ 	.word	0x00008d20
        /*0230*/ 	.word	0x00000003
        /*0234*/ 	.word	0x00000000
        /*0238*/ 	.short	0x010a
        /*023a*/ 	.byte	0x3f
	.zero		1


	//   ....[27]....
        /*023c*/ 	.word	0x00008d90
        /*0240*/ 	.word	0x00000011
        /*0244*/ 	.word	0xfffffff8
        /*0248*/ 	.short	0x010a
        /*024a*/ 	.byte	0x3f
	.zero		1


	//   ....[28]....
        /*024c*/ 	.word	0x00008df0
        /*0250*/ 	.word	0x00000011
        /*0254*/ 	.word	0x00000000
        /*0258*/ 	.short	0x010a
        /*025a*/ 	.byte	0x3f
	.zero		1


	//   ....[29]....
        /*025c*/ 	.word	0x00008e50
        /*0260*/ 	.word	0x00000012
        /*0264*/ 	.word	0x00000000
        /*0268*/ 	.short	0x010a
        /*026a*/ 	.byte	0x3f
	.zero		1


	//   ....[30]....
        /*026c*/ 	.word	0x00008eb0
        /*0270*/ 	.word	0x00000011
        /*0274*/ 	.word	0x00000008
        /*0278*/ 	.short	0x010a
        /*027a*/ 	.byte	0x3f
	.zero		1


	//   ....[31]....
        /*027c*/ 	.word	0x00008f80
        /*0280*/ 	.word	0x00000013
        /*0284*/ 	.word	0x00000018
        /*0288*/ 	.short	0x010a
        /*028a*/ 	.byte	0x3f
	.zero		1


	//   ....[32]....
        /*028c*/ 	.word	0x00009060
        /*0290*/ 	.word	0x00000007
        /*0294*/ 	.word	0x00000000
        /*0298*/ 	.short	0x010a
        /*029a*/ 	.byte	0x3f
	.zero		1


	//   ....[33]....
        /*029c*/ 	.word	0x000090b0
        /*02a0*/ 	.word	0x00000006
        /*02a4*/ 	.word	0x00000000
        /*02a8*/ 	.short	0x010a
        /*02aa*/ 	.byte	0x3f
	.zero		1


	//----- nvinfo : EIATTR_NUM_MBARRIERS
	.align		4
.L_28:
        /*02ac*/ 	.byte	0x03, 0x38
        /*02ae*/ 	.short	0x000c


	//----- nvinfo : EIATTR_EXIT_INSTR_OFFSETS
	.align		4
        /*02b0*/ 	.byte	0x04, 0x1c
        /*02b2*/ 	.short	(.L_30 - .L_29)


	//   ....[0]....
.L_29:
        /*02b4*/ 	.word	0x00001130


	//   ....[1]....
        /*02b8*/ 	.word	0x00001190


	//   ....[2]....
        /*02bc*/ 	.word	0x00007e70


	//   ....[3]....
        /*02c0*/ 	.word	0x00007ea0


	//   ....[4]....
        /*02c4*/ 	.word	0x00008d70


	//----- nvinfo : EIATTR_MAX_THREADS
	.align		4
.L_30:
        /*02c8*/ 	.byte	0x04, 0x05
        /*02ca*/ 	.short	(.L_32 - .L_31)
.L_31:
        /*02cc*/ 	.word	0x00000180
        /*02d0*/ 	.word	0x00000001
        /*02d4*/ 	.word	0x00000001


	//----- nvinfo : EIATTR_CRS_STACK_SIZE
	.align		4
.L_32:
        /*02d8*/ 	.byte	0x04, 0x1e
        /*02da*/ 	.short	(.L_34 - .L_33)
.L_33:
        /*02dc*/ 	.word	0x00000000


	//----- nvinfo : EIATTR_CBANK_PARAM_SIZE
	.align		4
.L_34:
        /*02e0*/ 	.byte	0x03, 0x19
        /*02e2*/ 	.short	0x0470


	//----- nvinfo : EIATTR_PARAM_CBANK
	.align		4
        /*02e4*/ 	.byte	0x04, 0x0a
        /*02e6*/ 	.short	(.L_36 - .L_35)
	.align		4
.L_35:
        /*02e8*/ 	.word	index@(.nv.constant0._ZN7cutlass13device_kernelINS_4gemm6kernel13GemmUniversalIN4cute5tupleIJiiiiEEENS1_10collective13CollectiveMmaINS1_37MainloopSm90TmaGmmaWarpSpecializedFP8ILi3ENS5_IJNS4_1CILi1EEESB_SB_EEENS1_32KernelTmaWarpSpecializedPingpongEEENS5_IJNSA_ILi64EEENSA_ILi128EEESF_EEENS_12float_e5m2_tENS5_IJlSB_lEEESI_SJ_NS4_8TiledMMAINS4_8MMA_AtomIJNS4_4SM904GMMA31MMA_64x128x32_F32E5M2E5M2_SS_TNILNSN_7ScaleInE1ELSP_1EEEEEENS4_6LayoutISC_NS5_IJNSA_ILi0EEEST_ST_EEEEENS5_IJNS4_10UnderscoreESW_SW_EEEEENS4_13SM90_TMA_LOADENS4_14ComposedLayoutINS4_7SwizzleILi2ELi4ELi3EEENS4_18smem_ptr_flag_bitsILi8EEENSS_INS5_IJNSA_ILi8EEESF_EEENS5_IJSF_SB_EEEEEEEvNS4_8identityESZ_S19_vS1A_EENS_8epilogue10collective6detail29Sm90TmaWarpSpecializedAdapterINS1D_15DefaultEpilogueISI_SJ_SJ_NS1C_6thread17LinearCombinationISI_Li1EffLNS1H_9ScaleType4KindE0ELNS_15FloatRoundStyleE2ESI_EENS1_15EpilogueDefaultEEEEEvvEEEEvNT_6ParamsE)
        /*02ec*/ 	.short	0x0210
        /*02ee*/ 	.short	0x0470


	//----- nvinfo : EIATTR_SW_WAR
	.align		4
.L_36:
        /*02f0*/ 	.byte	0x04, 0x36
        /*02f2*/ 	.short	(.L_38 - .L_37)
.L_37:
        /*02f4*/ 	.word	0x00000008
.L_38:


//--------------------- .nv.callgraph             --------------------------
	.section	.nv.callgraph,"",@"SHT_CUDA_CALLGRAPH"
	.align	4
	.sectionentsize	8
	.align		4
        /*0000*/ 	.word	0x00000000
	.align		4
        /*0004*/ 	.word	0xffffffff
	.align		4
        /*0008*/ 	.word	0x00000000
	.align		4
        /*000c*/ 	.word	0xfffffffe
	.align		4
        /*0010*/ 	.word	0x00000000
	.align		4
        /*0014*/ 	.word	0xfffffffd
	.align		4
        /*0018*/ 	.word	0x00000000
	.align		4
        /*001c*/ 	.word	0xfffffffc


//--------------------- .nv.constant4             --------------------------
	.section	.nv.constant4,"a",@progbits
	.align	8
	.align		8
.nv.constant4:
        /*0000*/ 	.dword	_ZN39_INTERNAL_1ba462c5_4_k_cu_1187cfa9_42444cuda3std3__45__cpo5beginE
	.align		8
        /*0008*/ 	.dword	_ZN39_INTERNAL_1ba462c5_4_k_cu_1187cfa9_42444cuda3std3__45__cpo3endE
	.align		8
        /*0010*/ 	.dword	_ZN39_INTERNAL_1ba462c5_4_k_cu_1187cfa9_42444cuda3std3__45__cpo6cbeginE
	.align		8
        /*0018*/ 	.dword	_ZN39_INTERNAL_1ba462c5_4_k_cu_1187cfa9_42444cuda3std3__45__cpo4cendE
	.align		8
        /*0020*/ 	.dword	_ZN39_INTERNAL_1ba462c5_4_k_cu_1187cfa9_42444cuda3std3__441_GLOBAL__N__1ba462c5_4_k_cu_1187cfa9_42446ignoreE
	.align		8
        /*0028*/ 	.dword	_ZN39_INTERNAL_1ba462c5_4_k_cu_1187cfa9_42444cuda3std3__419piecewise_constructE
	.align		8
        /*0030*/ 	.dword	_ZN39_INTERNAL_1ba462c5_4_k_cu_1187cfa9_42444cuda3std3__48in_placeE
	.align		8
        /*0038*/ 	.dword	_ZN39_INTERNAL_1ba462c5_4_k_cu_1187cfa9_42444cuda3std6ranges3__45__cpo4swapE
	.align		8
        /*0040*/ 	.dword	_ZN39_INTERNAL_1ba462c5_4_k_cu_1187cfa9_42444cuda3std6ranges3__45__cpo9iter_moveE
	.align		8
        /*0048*/ 	.dword	_ZN39_INTERNAL_1ba462c5_4_k_cu_1187cfa9_42444cute7productE
	.align		8
        /*0050*/ 	.dword	_ZN39_INTERNAL_1ba462c5_4_k_cu_1187cfa9_42444cute1_E


//--------------------- .text._ZN7cutlass13device_kernelINS_4gemm6kernel13GemmUniversalIN4cute5tupleIJiiiiEEENS1_10collective13CollectiveMmaINS1_37MainloopSm90TmaGmmaWarpSpecializedFP8ILi3ENS5_IJNS4_1CILi1EEESB_SB_EEENS1_32KernelTmaWarpSpecializedPingpongEEENS5_IJNSA_ILi64EEENSA_ILi128EEESF_EEENS_12float_e5m2_tENS5_IJlSB_lEEESI_SJ_NS4_8TiledMMAINS4_8MMA_AtomIJNS4_4SM904GMMA31MMA_64x128x32_F32E5M2E5M2_SS_TNILNSN_7ScaleInE1ELSP_1EEEEEENS4_6LayoutISC_NS5_IJNSA_ILi0EEEST_ST_EEEEENS5_IJNS4_10UnderscoreESW_SW_EEEEENS4_13SM90_TMA_LOADENS4_14ComposedLayoutINS4_7SwizzleILi2ELi4ELi3EEENS4_18smem_ptr_flag_bitsILi8EEENSS_INS5_IJNSA_ILi8EEESF_EEENS5_IJSF_SB_EEEEEEEvNS4_8identityESZ_S19_vS1A_EENS_8epilogue10collective6detail29Sm90TmaWarpSpecializedAdapterINS1D_15DefaultEpilogueISI_SJ_SJ_NS1C_6thread17LinearCombinationISI_Li1EffLNS1H_9ScaleType4KindE0ELNS_15FloatRoundStyleE2ESI_EENS1_15EpilogueDefaultEEEEEvvEEEEvNT_6ParamsE --------------------------
	.section	.text._ZN7cutlass13device_kernelINS_4gemm6kernel13GemmUniversalIN4cute5tupleIJiiiiEEENS1_10collective13CollectiveMmaINS1_37MainloopSm90TmaGmmaWarpSpecializedFP8ILi3ENS5_IJNS4_1CILi1EEESB_SB_EEENS1_32KernelTmaWarpSpecializedPingpongEEENS5_IJNSA_ILi64EEENSA_ILi128EEESF_EEENS_12float_e5m2_tENS5_IJlSB_lEEESI_SJ_NS4_8TiledMMAINS4_8MMA_AtomIJNS4_4SM904GMMA31MMA_64x128x32_F32E5M2E5M2_SS_TNILNSN_7ScaleInE1ELSP_1EEEEEENS4_6LayoutISC_NS5_IJNSA_ILi0EEEST_ST_EEEEENS5_IJNS4_10UnderscoreESW_SW_EEEEENS4_13SM90_TMA_LOADENS4_14ComposedLayoutINS4_7SwizzleILi2ELi4ELi3EEENS4_18smem_ptr_flag_bitsILi8EEENSS_INS5_IJNSA_ILi8EEESF_EEENS5_IJSF_SB_EEEEEEEvNS4_8identityESZ_S19_vS1A_EENS_8epilogue10collective6detail29Sm90TmaWarpSpecializedAdapterINS1D_15DefaultEpilogueISI_SJ_SJ_NS1C_6thread17LinearCombinationISI_Li1EffLNS1H_9ScaleType4KindE0ELNS_15FloatRoundStyleE2ESI_EENS1_15EpilogueDefaultEEEEEvvEEEEvNT_6ParamsE,"ax",@progbits
	.align	128
.text._ZN7cutlass13device_kernelINS_4gemm6kernel13GemmUniversalIN4cute5tupleIJiiiiEEENS1_10collective13CollectiveMmaINS1_37MainloopSm90TmaGmmaWarpSpecializedFP8ILi3ENS5_IJNS4_1CILi1EEESB_SB_EEENS1_32KernelTmaWarpSpecializedPingpongEEENS5_IJNSA_ILi64EEENSA_ILi128EEESF_EEENS_12float_e5m2_tENS5_IJlSB_lEEESI_SJ_NS4_8TiledMMAINS4_8MMA_AtomIJNS4_4SM904GMMA31MMA_64x128x32_F32E5M2E5M2_SS_TNILNSN_7ScaleInE1ELSP_1EEEEEENS4_6LayoutISC_NS5_IJNSA_ILi0EEEST_ST_EEEEENS5_IJNS4_10UnderscoreESW_SW_EEEEENS4_13SM90_TMA_LOADENS4_14ComposedLayoutINS4_7SwizzleILi2ELi4ELi3EEENS4_18smem_ptr_flag_bitsILi8EEENSS_INS5_IJNSA_ILi8EEESF_EEENS5_IJSF_SB_EEEEEEEvNS4_8identityESZ_S19_vS1A_EENS_8epilogue10collective6detail29Sm90TmaWarpSpecializedAdapterINS1D_15DefaultEpilogueISI_SJ_SJ_NS1C_6thread17LinearCombinationISI_Li1EffLNS1H_9ScaleType4KindE0ELNS_15FloatRoundStyleE2ESI_EENS1_15EpilogueDefaultEEEEEvvEEEEvNT_6ParamsE:
        .type           _ZN7cutlass13device_kernelINS_4gemm6kernel13GemmUniversalIN4cute5tupleIJiiiiEEENS1_10collective13CollectiveMmaINS1_37MainloopSm90TmaGmmaWarpSpecializedFP8ILi3ENS5_IJNS4_1CILi1EEESB_SB_EEENS1_32KernelTmaWarpSpecializedPingpongEEENS5_IJNSA_ILi64EEENSA_ILi128EEESF_EEENS_12float_e5m2_tENS5_IJlSB_lEEESI_SJ_NS4_8TiledMMAINS4_8MMA_AtomIJNS4_4SM904GMMA31MMA_64x128x32_F32E5M2E5M2_SS_TNILNSN_7ScaleInE1ELSP_1EEEEEENS4_6LayoutISC_NS5_IJNSA_ILi0EEEST_ST_EEEEENS5_IJNS4_10UnderscoreESW_SW_EEEEENS4_13SM90_TMA_LOADENS4_14ComposedLayoutINS4_7SwizzleILi2ELi4ELi3EEENS4_18smem_ptr_flag_bitsILi8EEENSS_INS5_IJNSA_ILi8EEESF_EEENS5_IJSF_SB_EEEEEEEvNS4_8identityESZ_S19_vS1A_EENS_8epilogue10collective6detail29Sm90TmaWarpSpecializedAdapterINS1D_15DefaultEpilogueISI_SJ_SJ_NS1C_6thread17LinearCombinationISI_Li1EffLNS1H_9ScaleType4KindE0ELNS_15FloatRoundStyleE2ESI_EENS1_15EpilogueDefaultEEEEEvvEEEEvNT_6ParamsE,@function
        .size           _ZN7cutlass13device_kernelINS_4gemm6kernel13GemmUniversalIN4cute5tupleIJiiiiEEENS1_10collective13CollectiveMmaINS1_37MainloopSm90TmaGmmaWarpSpecializedFP8ILi3ENS5_IJNS4_1CILi1EEESB_SB_EEENS1_32KernelTmaWarpSpecializedPingpongEEENS5_IJNSA_ILi64EEENSA_ILi128EEESF_EEENS_12float_e5m2_tENS5_IJlSB_lEEESI_SJ_NS4_8TiledMMAINS4_8MMA_AtomIJNS4_4SM904GMMA31MMA_64x128x32_F32E5M2E5M2_SS_TNILNSN_7ScaleInE1ELSP_1EEEEEENS4_6LayoutISC_NS5_IJNSA_ILi0EEEST_ST_EEEEENS5_IJNS4_10UnderscoreESW_SW_EEEEENS4_13SM90_TMA_LOADENS4_14ComposedLayoutINS4_7SwizzleILi2ELi4ELi3EEENS4_18smem_ptr_flag_bitsILi8EEENSS_INS5_IJNSA_ILi8EEESF_EEENS5_IJSF_SB_EEEEEEEvNS4_8identityESZ_S19_vS1A_EENS_8epilogue10collective6detail29Sm90TmaWarpSpecializedAdapterINS1D_15DefaultEpilogueISI_SJ_SJ_NS1C_6thread17LinearCombinationISI_Li1EffLNS1H_9ScaleType4KindE0ELNS_15FloatRoundStyleE2ESI_EENS1_15EpilogueDefaultEEEEEvvEEEEvNT_6ParamsE,(.L_x_202 - _ZN7cutlass13device_kernelINS_4gemm6kernel13GemmUniversalIN4cute5tupleIJiiiiEEENS1_10collective13CollectiveMmaINS1_37MainloopSm90TmaGmmaWarpSpecializedFP8ILi3ENS5_IJNS4_1CILi1EEESB_SB_EEENS1_32KernelTmaWarpSpecializedPingpongEEENS5_IJNSA_ILi64EEENSA_ILi128EEESF_EEENS_12float_e5m2_tENS5_IJlSB_lEEESI_SJ_NS4_8TiledMMAINS4_8MMA_AtomIJNS4_4SM904GMMA31MMA_64x128x32_F32E5M2E5M2_SS_TNILNSN_7ScaleInE1ELSP_1EEEEEENS4_6LayoutISC_NS5_IJNSA_ILi0EEEST_ST_EEEEENS5_IJNS4_10UnderscoreESW_SW_EEEEENS4_13SM90_TMA_LOADENS4_14ComposedLayoutINS4_7SwizzleILi2ELi4ELi3EEENS4_18smem_ptr_flag_bitsILi8EEENSS_INS5_IJNSA_ILi8EEESF_EEENS5_IJSF_SB_EEEEEEEvNS4_8identityESZ_S19_vS1A_EENS_8epilogue10collective6detail29Sm90TmaWarpSpecializedAdapterINS1D_15DefaultEpilogueISI_SJ_SJ_NS1C_6thread17LinearCombinationISI_Li1EffLNS1H_9ScaleType4KindE0ELNS_15FloatRoundStyleE2ESI_EENS1_15EpilogueDefaultEEEEEvvEEEEvNT_6ParamsE)
        .other          _ZN7cutlass13device_kernelINS_4gemm6kernel13GemmUniversalIN4cute5tupleIJiiiiEEENS1_10collective13CollectiveMmaINS1_37MainloopSm90TmaGmmaWarpSpecializedFP8ILi3ENS5_IJNS4_1CILi1EEESB_SB_EEENS1_32KernelTmaWarpSpecializedPingpongEEENS5_IJNSA_ILi64EEENSA_ILi128EEESF_EEENS_12float_e5m2_tENS5_IJlSB_lEEESI_SJ_NS4_8TiledMMAINS4_8MMA_AtomIJNS4_4SM904GMMA31MMA_64x128x32_F32E5M2E5M2_SS_TNILNSN_7ScaleInE1ELSP_1EEEEEENS4_6LayoutISC_NS5_IJNSA_ILi0EEEST_ST_EEEEENS5_IJNS4_10UnderscoreESW_SW_EEEEENS4_13SM90_TMA_LOADENS4_14ComposedLayoutINS4_7SwizzleILi2ELi4ELi3EEENS4_18smem_ptr_flag_bitsILi8EEENSS_INS5_IJNSA_ILi8EEESF_EEENS5_IJSF_SB_EEEEEEEvNS4_8identityESZ_S19_vS1A_EENS_8epilogue10collective6detail29Sm90TmaWarpSpecializedAdapterINS1D_15DefaultEpilogueISI_SJ_SJ_NS1C_6thread17LinearCombinationISI_Li1EffLNS1H_9ScaleType4KindE0ELNS_15FloatRoundStyleE2ESI_EENS1_15EpilogueDefaultEEEEEvvEEEEvNT_6ParamsE,@"STO_CUDA_ENTRY STV_DEFAULT"
_ZN7cutlass13device_kernelINS_4gemm6kernel13GemmUniversalIN4cute5tupleIJiiiiEEENS1_10collective13CollectiveMmaINS1_37MainloopSm90TmaGmmaWarpSpecializedFP8ILi3ENS5_IJNS4_1CILi1EEESB_SB_EEENS1_32KernelTmaWarpSpecializedPingpongEEENS5_IJNSA_ILi64EEENSA_ILi128EEESF_EEENS_12float_e5m2_tENS5_IJlSB_lEEESI_SJ_NS4_8TiledMMAINS4_8MMA_AtomIJNS4_4SM904GMMA31MMA_64x128x32_F32E5M2E5M2_SS_TNILNSN_7ScaleInE1ELSP_1EEEEEENS4_6LayoutISC_NS5_IJNSA_ILi0EEEST_ST_EEEEENS5_IJNS4_10UnderscoreESW_SW_EEEEENS4_13SM90_TMA_LOADENS4_14ComposedLayoutINS4_7SwizzleILi2ELi4ELi3EEENS4_18smem_ptr_flag_bitsILi8EEENSS_INS5_IJNSA_ILi8EEESF_EEENS5_IJSF_SB_EEEEEEEvNS4_8identityESZ_S19_vS1A_EENS_8epilogue10collective6detail29Sm90TmaWarpSpecializedAdapterINS1D_15DefaultEpilogueISI_SJ_SJ_NS1C_6thread17LinearCombinationISI_Li1EffLNS1H_9ScaleType4KindE0ELNS_15FloatRoundStyleE2ESI_EENS1_15EpilogueDefaultEEEEEvvEEEEvNT_6ParamsE:
[----:B------:R-:W-:Y:S01]  /*0000*/  LDC R1, c[0x0][0x28] ;  /* 0x00000a00ff017b82 */ /* 0x000fe20000000800 */
[----:B------:R-:W0:Y:S01]  /*0010*/  S2R R13, SR_TID.X ;  /* 0x00000000000d7919 */ /* 0x000e220000002100 */
[----:B------:R-:W-:Y:S01]  /*0020*/  ELECT P0, URZ, PT ;  /* 0x00000000003f782f */ /* 0x000fe20003800000 */
[----:B------:R-:W-:Y:S01]  /*0030*/  BSSY B0, `(.L_x_0) ;  /* 0x000000f000007945 */ /* 0x000fe20003800000 */
[--C-:B0-----:R-:W-:Y:S02]  /*0040*/  SHF.R.U32.HI R0, RZ, 0x5, R13.reuse ;  /* 0x00000005ff007819 */ /* 0x101fe4000001160d */
[----:B------:R-:W-:-:S03]  /*0050*/  SHF.R.U32.HI R4, RZ, 0x7, R13 ;  /* 0x00000007ff047819 */ /* 0x000fc6000001160d */
[----:B------:R-:W0:Y:S04]  /*0060*/  SHFL.IDX PT, R2, R0, RZ, 0x1f ;  /* 0x00001fff00027589 */ /* 0x000e2800000e0000 */
[----:B------:R1:W2:Y:S01]  /*0070*/  SHFL.IDX PT, R5, R4, RZ, 0x1f ;  /* 0x00001fff04057589 */ /* 0x0002a200000e0000 */
[----:B0-----:R-:W-:-:S13]  /*0080*/  ISETP.NE.OR P0, PT, R2, RZ, !P0 ;  /* 0x000000ff0200720c */ /* 0x001fda0004705670 */
[----:B-12---:R-:W-:Y:S05]  /*0090*/  @P0 BRA `(.L_x_1) ;  /* 0x0000000000200947 */ /* 0x006fea0003800000 */
[----:B------:R-:W-:Y:S02]  /*00a0*/  ULDC.64 UR4, c[0x0][0x198] ;  /* 0x0000660000047ab9 */ /* 0x000fe40000000a00 */
[----:B------:R-:W-:Y:S02]  /*00b0*/  UIADD3 UR6, UP0, UR4, 0xf0, URZ ;  /* 0x000000f004067890 */ /* 0x000fe4000ff1e03f */
[----:B------:R-:W-:Y:S02]  /*00c0*/  UIADD3 UR4, UP1, UR4, 0x1f0, URZ ;  /* 0x000001f004047890 */ /* 0x000fe4000ff3e03f */
[----:B------:R-:W-:Y:S02]  /*00d0*/  UIADD3.X UR7, URZ, UR5, URZ, UP0, !UPT ;  /* 0x000000053f077290 */ /* 0x000fe400087fe43f */
[----:B------:R-:W-:-:S07]  /*00e0*/  UIADD3.X UR5, URZ, UR5, URZ, UP1, !UPT ;  /* 0x000000053f057290 */ /* 0x000fce0008ffe43f */
[----:B------:R0:W-:Y:S02]  /*00f0*/  UTMACCTL.PF [UR6] ;  /* 0x00000000060079b9 */ /* 0x0001e40008040000 */
[----:B------:R0:W-:Y:S02]  /*0100*/  UTMACCTL.PF [UR4] ;  /* 0x00000000040079b9 */ /* 0x0001e40008040000 */
[----:B0-----:R-:W-:Y:S01]  /*0110*/  NOP ;  /* 0x0000000000007918 */ /* 0x001fe20000000000 */
.L_x_1:
[----:B------:R-:W-:Y:S05]  /*0120*/  BSYNC B0 ;  /* 0x0000000000007941 */ /* 0x000fea0003800000 */
.L_x_0:
[----:B------:R-:W0:Y:S02]  /*0130*/  SHFL.IDX PT, R3, R0, RZ, 0x1f ;  /* 0x00001fff00037589 */ /* 0x000e2400000e0000 */
[----:B0-----:R-:W-:-:S13]  /*0140*/  ISETP.NE.AND P0, PT, R3, RZ, PT ;  /* 0x000000ff0300720c */ /* 0x001fda0003f05270 */
[----:B------:R-:W-:Y:S05]  /*0150*/  @P0 BRA `(.L_x_2) ;  /* 0x0000000000500947 */ /* 0x000fea0003800000 */
[----:B------:R-:W0:Y:S01]  /*0160*/  S2UR UR8, SR_CgaCtaId ;  /* 0x00000000000879c3 */ /* 0x000e220000008800 */
[----:B------:R-:W-:Y:S01]  /*0170*/  UMOV UR4, 0x400 ;  /* 0x0000040000047882 */ /* 0x000fe20000000000 */
[----:B------:R-:W-:Y:S01]  /*0180*/  UMOV UR5, 0x1 ;  /* 0x0000000100057882 */ /* 0x000fe20000000000 */
[----:B------:R-:W-:Y:S01]  /*0190*/  UMOV UR6, 0x80 ;  /* 0x0000008000067882 */ /* 0x000fe20000000000 */
[----:B------:R-:W-:Y:S01]  /*01a0*/  ELECT P0, URZ, PT ;  /* 0x00000000003f782f */ /* 0x000fe20003800000 */
[----:B------:R-:W-:-:S04]  /*01b0*/  UIADD3 UR6, -UR6, 0x100000, URZ ;  /* 0x0010000006067890 */ /* 0x000fc8000fffe13f */
[----:B------:R-:W-:Y:S02]  /*01c0*/  USHF.L.U32 UR7, UR6, 0xb, URZ ;  /* 0x0000000b06077899 */ /* 0x000fe4000800063f */
[----:B------:R-:W-:Y:S02]  /*01d0*/  USHF.L.U32 UR6, UR6, 0x1, URZ ;  /* 0x0000000106067899 */ /* 0x000fe4000800063f */
[----:B0-----:R-:W-:Y:S02]  /*01e0*/  ULEA UR8, UR8, UR4, 0x18 ;  /* 0x0000000408087291 */ /* 0x001fe4000f8ec03f */
[----:B------:R-:W-:-:S04]  /*01f0*/  UIADD3 UR4, -UR5, 0x100000, URZ ;  /* 0x0010000005047890 */ /* 0x000fc8000fffe13f */
[----:B------:R-:W-:Y:S02]  /*0200*/  USHF.L.U32 UR5, UR4, 0xb, URZ ;  /* 0x0000000b04057899 */ /* 0x000fe4000800063f */
[----:B------:R-:W-:Y:S01]  /*0210*/  USHF.L.U32 UR4, UR4, 0x1, URZ ;  /* 0x0000000104047899 */ /* 0x000fe2000800063f */
[----:B------:R-:W0:Y:S11]  /*0220*/  FENCE.VIEW.ASYNC.S ;  /* 0x00000000000073c6 */ /* 0x000e360000000000 */
[----:B0-----:R0:W1:Y:S01]  /*0230*/  SYNCS.EXCH.64 URZ, [UR8], UR4 ;  /* 0x00000004083f75b2 */ /* 0x0010620008000100 */
[----:B------:R0:W2:Y:S01]  /*0240*/  SYNCS.EXCH.64 URZ, [UR8+0x18], UR6 ;  /* 0x00001806083f75b2 */ /* 0x0000a20008000100 */
[----:B------:R0:W3:Y:S01]  /*0250*/  SYNCS.EXCH.64 URZ, [UR8+0x8], UR4 ;  /* 0x00000804083f75b2 */ /* 0x0000e20008000100 */
[----:B------:R0:W4:Y:S01]  /*0260*/  SYNCS.EXCH.64 URZ, [UR8+0x20], UR6 ;  /* 0x00002006083f75b2 */ /* 0x0001220008000100 */
[----:B------:R0:W0:Y:S01]  /*0270*/  SYNCS.EXCH.64 URZ, [UR8+0x10], UR4 ;  /* 0x00001004083f75b2 */ /* 0x0000220008000100 */
[----:B------:R0:W0:Y:S01]  /*0280*/  SYNCS.EXCH.64 URZ, [UR8+0x28], UR6 ;  /* 0x00002806083f75b2 */ /* 0x0000220008000100 */
[----:B------:R-:W-:Y:S01]  /*0290*/  NOP ;  /* 0x0000000000007918 */ /* 0x000fe20000000000 */
.L_x_2:
[----:B------:R-:W5:Y:S01]  /*02a0*/  SHFL.IDX PT, R6, R0, RZ, 0x1f ;  /* 0x00001fff00067589 */ /* 0x000f6200000e0000 */
[----:B------:R-:W-:Y:S01]  /*02b0*/  ELECT P0, URZ, PT ;  /* 0x00000000003f782f */ /* 0x000fe20003800000 */
[----:B------:R-:W-:Y:S01]  /*02c0*/  NOP ;  /* 0x0000000000007918 */ /* 0x000fe20000000000 */
[----:B------:R-:W-:Y:S01]  /*02d0*/  ELECT P1, URZ, PT ;  /* 0x00000000003f782f */ /* 0x000fe20003820000 */
[----:B------:R1:W2:Y:S01]  /*02e0*/  SHFL.IDX PT, R3, R0, RZ, 0x1f ;  /* 0x00001fff00037589 */ /* 0x0002a200000e0000 */
[----:B0-----:R-:W-:Y:S01]  /*02f0*/  UMOV UR4, 0x20 ;  /* 0x0000002000047882 */ /* 0x001fe20000000000 */
[----:B------:R-:W-:Y:S01]  /*0300*/  UMOV UR11, 0x80 ;  /* 0x00000080000b7882 */ /* 0x000fe20000000000 */
[----:B------:R-:W-:Y:S01]  /*0310*/  NOP ;  /* 0x0000000000007918 */ /* 0x000fe20000000000 */
[----:B------:R-:W0:Y:S01]  /*0320*/  SHFL.IDX PT, R4, R4, RZ, 0x1f ;  /* 0x00001fff04047589 */ /* 0x000e2200000e0000 */
[C---:B------:R-:W-:Y:S01]  /*0330*/  VIADD R33, R5.reuse, 0xffffffff ;  /* 0xffffffff05217836 */ /* 0x040fe20000000000 */
[----:B------:R-:W-:Y:S01]  /*0340*/  ULDC.64 UR18, c[0x0][0x208] ;  /* 0x0000820000127ab9 */ /* 0x000fe20000000a00 */
[----:B------:R-:W-:-:S02]  /*0350*/  ISETP.NE.AND P3, PT, R5, RZ, PT ;  /* 0x000000ff0500720c */ /* 0x000fc40003f65270 */
[----:B-1----:R-:W-:Y:S02]  /*0360*/  SHF.R.S32.HI R0, RZ, 0x1f, R13 ;  /* 0x0000001fff007819 */ /* 0x002fe4000001140d */
[----:B------:R-:W-:Y:S02]  /*0370*/  ISETP.GE.U32.AND P2, PT, R33, 0x2, PT ;  /* 0x000000022100780c */ /* 0x000fe40003f46070 */
[----:B------:R-:W-:-:S04]  /*0380*/  LEA.HI R0, R0, R13, RZ, 0x7 ;  /* 0x0000000d00007211 */ /* 0x000fc800078f38ff */
[----:B------:R-:W-:Y:S02]  /*0390*/  LOP3.LUT R0, R0, 0xffffff80, RZ, 0xc0, !PT ;  /* 0xffffff8000007812 */ /* 0x000fe400078ec0ff */
[----:B-----5:R-:W-:-:S03]  /*03a0*/  ISETP.NE.OR P0, PT, R6, RZ, !P0 ;  /* 0x000000ff0600720c */ /* 0x020fc60004705670 */
[----:B------:R-:W-:Y:S01]  /*03b0*/  IMAD.IADD R11, R13, 0x1, -R0 ;  /* 0x000000010d0b7824 */ /* 0x000fe200078e0a00 */
[----:B--2---:R-:W-:Y:S02]  /*03c0*/  ISETP.NE.OR P1, PT, R3, RZ, !P1 ;  /* 0x000000ff0300720c */ /* 0x004fe40004f25670 */
[----:B------:R-:W-:Y:S02]  /*03d0*/  SHF.R.S32.HI R3, RZ, 0x1f, R2 ;  /* 0x0000001fff037819 */ /* 0x000fe40000011402 */
[----:B0-----:R-:W-:Y:S02]  /*03e0*/  R2UR UR15, R4 ;  /* 0x00000000040f72ca */ /* 0x001fe400000e0000 */
[----:B------:R-:W-:-:S03]  /*03f0*/  LEA.HI R3, R3, R2, RZ, 0x2 ;  /* 0x0000000203037211 */ /* 0x000fc600078f10ff */
[----:B------:R-:W-:Y:S01]  /*0400*/  VOTEU.ALL UP0, P0 ;  /* 0x00000000003f7886 */ /* 0x000fe20000000000 */
[----:B------:R-:W-:-:S03]  /*0410*/  LOP3.LUT R3, R3, 0xfffffffc, RZ, 0xc0, !PT ;  /* 0xfffffffc03037812 */ /* 0x000fc600078ec0ff */
[----:B------:R-:W-:Y:S01]  /*0420*/  VOTEU.ALL UP1, P1 ;  /* 0x00000000003f7886 */ /* 0x000fe20000820000 */
[----:B------:R-:W0:Y:S01]  /*0430*/  @!UP0 S2UR UR7, SR_CgaCtaId ;  /* 0x00000000000789c3 */ /* 0x000e220000008800 */
[----:B------:R-:W-:Y:S01]  /*0440*/  @!UP0 UMOV UR6, 0x400 ;  /* 0x0000040000068882 */ /* 0x000fe20000000000 */
[----:B------:R-:W-:-:S04]  /*0450*/  @!UP0 UIADD3 UR4, -UR4, 0x100000, URZ ;  /* 0x0010000004048890 */ /* 0x000fc8000fffe13f */
[----:B------:R-:W-:Y:S02]  /*0460*/  @!UP0 USHF.L.U32 UR5, UR4, 0xb, URZ ;  /* 0x0000000b04058899 */ /* 0x000fe4000800063f */
[----:B------:R-:W-:Y:S01]  /*0470*/  @!UP0 USHF.L.U32 UR4, UR4, 0x1, URZ ;  /* 0x0000000104048899 */ /* 0x000fe2000800063f */
[----:B------:R-:W-:Y:S01]  /*0480*/  IMAD.IADD R20, R2, 0x1, -R3 ;  /* 0x0000000102147824 */ /* 0x000fe200078e0a03 */
[----:B------:R-:W-:Y:S01]  /*0490*/  @!UP1 UMOV UR9, 0x400 ;  /* 0x0000040000099882 */ /* 0x000fe20000000000 */
[----:B------:R-:W-:Y:S01]  /*04a0*/  VOTEU.ALL UP2, P1 ;  /* 0x00000000003f7886 */ /* 0x000fe20000840000 */
[----:B------:R-:W-:Y:S01]  /*04b0*/  VOTEU.ALL UP3, P1 ;  /* 0x00000000003f7886 */ /* 0x000fe20000860000 */
[----:B------:R-:W-:Y:S01]  /*04c0*/  VOTEU.ALL UP4, P1 ;  /* 0x00000000003f7886 */ /* 0x000fe20000880000 */
[----:B------:R-:W1:Y:S01]  /*04d0*/  @!UP1 S2UR UR10, SR_CgaCtaId ;  /* 0x00000000000a99c3 */ /* 0x000e620000008800 */
[----:B------:R-:W-:Y:S01]  /*04e0*/  VOTEU.ALL UP5, P1 ;  /* 0x00000000003f7886 */ /* 0x000fe200008a0000 */
[----:B0-----:R-:W-:-:S02]  /*04f0*/  @!UP0 ULEA UR8, UR7, UR6, 0x18 ;  /* 0x0000000607088291 */ /* 0x001fc4000f8ec03f */
[----:B------:R-:W-:-:S04]  /*0500*/  @!UP1 UIADD3 UR6, -UR11, 0x100000, URZ ;  /* 0x001000000b069890 */ /* 0x000fc8000fffe13f */
[----:B------:R-:W-:Y:S02]  /*0510*/  @!UP1 USHF.L.U32 UR7, UR6, 0xb, URZ ;  /* 0x0000000b06079899 */ /* 0x000fe4000800063f */
[----:B------:R-:W-:Y:S01]  /*0520*/  @!UP1 USHF.L.U32 UR6, UR6, 0x1, URZ ;  /* 0x0000000106069899 */ /* 0x000fe2000800063f */
[----:B------:R-:W-:Y:S01]  /*0530*/  VOTEU.ALL UP0, P0 ;  /* 0x00000000003f7886 */ /* 0x000fe20000000000 */
[----:B-1----:R-:W-:Y:S01]  /*0540*/  @!UP1 ULEA UR9, UR10, UR9, 0x18 ;  /* 0x000000090a099291 */ /* 0x002fe2000f8ec03f */
[----:B------:R-:W-:Y:S02]  /*0550*/  VOTEU.ALL UP1, P0 ;  /* 0x00000000003f7886 */ /* 0x000fe40000020000 */
[----:B------:R-:W-:Y:S01]  /*0560*/  ULDC.64 UR10, c[0x0][0x598] ;  /* 0x00016600000a7ab9 */ /* 0x000fe20000000a00 */
[----:B------:R-:W-:Y:S01]  /*0570*/  ISETP.NE.AND P0, PT, R20, 0x3, PT ;  /* 0x000000031400780c */ /* 0x000fe20003f05270 */
[----:B------:R-:W0:Y:S02]  /*0580*/  FENCE.VIEW.ASYNC.S ;  /* 0x00000000000073c6 */ /* 0x000e240000000000 */
[----:B0-----:R0:W3:Y:S01]  /*0590*/  @!UP0 SYNCS.EXCH.64 URZ, [UR8+0x60], UR4 ;  /* 0x00006004083f85b2 */ /* 0x0010e20008000100 */
[----:B------:R-:W-:-:S02]  /*05a0*/  ISETP.NE.U32.AND P1, PT, RZ, UR10, PT ;  /* 0x0000000aff007c0c */ /* 0x000fc4000bf25070 */
[----:B------:R-:W-:Y:S02]  /*05b0*/  ISETP.EQ.OR P0, PT, R20, RZ, !P0 ;  /* 0x000000ff1400720c */ /* 0x000fe40004702670 */
[----:B------:R-:W-:Y:S02]  /*05c0*/  ISETP.NE.AND.EX P1, PT, RZ, UR11, PT, P1 ;  /* 0x0000000bff007c0c */ /* 0x000fe4000bf25310 */
[----:B------:R-:W-:-:S04]  /*05d0*/  ISETP.EQ.AND P0, PT, R5, RZ, P0 ;  /* 0x000000ff0500720c */ /* 0x000fc80000702270 */
[----:B------:R-:W-:-:S04]  /*05e0*/  SEL R7, RZ, 0x1, !P0 ;  /* 0x00000001ff077807 */ /* 0x000fc80004000000 */
[----:B------:R-:W-:Y:S01]  /*05f0*/  SEL R7, R7, 0x2, P2 ;  /* 0x0000000207077807 */ /* 0x000fe20001000000 */
[----:B------:R0:W3:Y:S01]  /*0600*/  @!UP1 SYNCS.EXCH.64 URZ, [UR8+0x68], UR4 ;  /* 0x00006804083f95b2 */ /* 0x0000e20008000100 */
[----:B------:R-:W-:Y:S01]  /*0610*/  NOP ;  /* 0x0000000000007918 */ /* 0x000fe20000000000 */
[----:B------:R0:W3:Y:S01]  /*0620*/  @!UP2 SYNCS.EXCH.64 URZ, [UR9+0x40], UR6 ;  /* 0x00004006093fa5b2 */ /* 0x0000e20008000100 */
[----:B------:R0:W3:Y:S01]  /*0630*/  @!UP3 SYNCS.EXCH.64 URZ, [UR9+0x48], UR6 ;  /* 0x00004806093fb5b2 */ /* 0x0000e20008000100 */
[----:B------:R0:W3:Y:S01]  /*0640*/  @!UP4 SYNCS.EXCH.64 URZ, [UR9+0x50], UR6 ;  /* 0x00005006093fc5b2 */ /* 0x0000e20008000100 */
[----:B------:R0:W3:Y:S01]  /*0650*/  @!UP5 SYNCS.EXCH.64 URZ, [UR9+0x58], UR6 ;  /* 0x00005806093fd5b2 */ /* 0x0000e20008000100 */
[----:B------:R-:W-:Y:S01]  /*0660*/  NOP ;  /* 0x0000000000007918 */ /* 0x000fe20000000000 */
[----:B---34-:R-:W-:Y:S06]  /*0670*/  BAR.SYNC.DEFER_BLOCKING 0x0 ;  /* 0x0000000000007b1d */ /* 0x018fec0000010000 */
[----:B0-----:R-:W-:Y:S05]  /*0680*/  @!P1 BRA `(.L_x_3) ;  /* 0x00000000001c9947 */ /* 0x001fea0003800000 */
[----:B------:R-:W0:Y:S02]  /*0690*/  LDC.64 R2, c[0x0][0x598] ;  /* 0x00016600ff027b82 */ /* 0x000e240000000a00 */
[----:B0-----:R-:W2:Y:S02]  /*06a0*/  LDG.E.64 R2, desc[UR18][R2.64] ;  /* 0x0000001202027981 */ /* 0x001ea4000c1e1b00 */
[----:B--2---:R-:W-:-:S04]  /*06b0*/  ISETP.NE.U32.AND P0, PT, R2, RZ, PT ;  /* 0x000000ff0200720c */ /* 0x004fc80003f05070 */
[----:B------:R-:W-:-:S13]  /*06c0*/  ISETP.NE.AND.EX P0, PT, R3, RZ, PT, P0 ;  /* 0x000000ff0300720c */ /* 0x000fda0003f05300 */
[----:B------:R-:W-:Y:S05]  /*06d0*/  @!P0 BRA `(.L_x_3) ;  /* 0x0000000000088947 */ /* 0x000fea0003800000 */
[----:B------:R2:W5:Y:S01]  /*06e0*/  LD.E R10, desc[UR18][R2.64] ;  /* 0x00000012020a7980 */ /* 0x000562000c101900 */
[----:B------:R-:W-:Y:S05]  /*06f0*/  BRA `(.L_x_4) ;  /* 0x0000000000207947 */ /* 0x000fea0003800000 */
.L_x_3:
[----:B------:R-:W-:Y:S02]  /*0700*/  ULDC.64 UR4, c[0x0][0x588] ;  /* 0x0001620000047ab9 */ /* 0x000fe40000000a00 */
[----:B------:R-:W-:-:S04]  /*0710*/  ISETP.NE.U32.AND P0, PT, RZ, UR4, PT ;  /* 0x00000004ff007c0c */ /* 0x000fc8000bf05070 */
[----:B------:R-:W-:-:S13]  /*0720*/  ISETP.NE.AND.EX P0, PT, RZ, UR5, PT, P0 ;  /* 0x00000005ff007c0c */ /* 0x000fda000bf05300 */
[----:B------:R-:W-:Y:S05]  /*0730*/  @!P0 BRA `(.L_x_5) ;  /* 0x00000000000c8947 */ /* 0x000fea0003800000 */
[----:B------:R-:W0:Y:S02]  /*0740*/  LDC.64 R2, c[0x0][0x588] ;  /* 0x00016200ff027b82 */ /* 0x000e240000000a00 */
[----:B0-----:R1:W5:Y:S01]  /*0750*/  LDG.E R10, desc[UR18][R2.64] ;  /* 0x00000012020a7981 */ /* 0x001362000c1e1900 */
[----:B------:R-:W-:Y:S05]  /*0760*/  BRA `(.L_x_4) ;  /* 0x0000000000047947 */ /* 0x000fea0003800000 */
.L_x_5:
[----:B------:R-:W0:Y:S02]  /*0770*/  LDC R10, c[0x0][0x580] ;  /* 0x00016000ff0a7b82 */ /* 0x000e240000000800 */
.L_x_4:
[----:B------:R-:W-:Y:S02]  /*0780*/  ULDC.64 UR4, c[0x0][0x5a0] ;  /* 0x0001680000047ab9 */ /* 0x000fe40000000a00 */
[----:B------:R-:W-:-:S04]  /*0790*/  ISETP.NE.U32.AND P0, PT, RZ, UR4, PT ;  /* 0x00000004ff007c0c */ /* 0x000fc8000bf05070 */
[----:B------:R-:W-:-:S13]  /*07a0*/  ISETP.NE.AND.EX P0, PT, RZ, UR5, PT, P0 ;  /* 0x00000005ff007c0c */ /* 0x000fda000bf05300 */
[----:B------:R-:W-:Y:S05]  /*07b0*/  @!P0 BRA `(.L_x_6) ;  /* 0x00000000001c8947 */ /* 0x000fea0003800000 */
[----:B-12---:R-:W1:Y:S02]  /*07c0*/  LDC.64 R2, c[0x0][0x5a0] ;  /* 0x00016800ff027b82 */ /* 0x006e640000000a00 */
[----:B-1----:R-:W2:Y:S02]  /*07d0*/  LDG.E.64 R2, desc[UR18][R2.64] ;  /* 0x0000001202027981 */ /* 0x002ea4000c1e1b00 */
[----:B--2---:R-:W-:-:S04]  /*07e0*/  ISETP.NE.U32.AND P0, PT, R2, RZ, PT ;  /* 0x000000ff0200720c */ /* 0x004fc80003f05070 */
[----:B------:R-:W-:-:S13]  /*07f0*/  ISETP.NE.AND.EX P0, PT, R3, RZ, PT, P0 ;  /* 0x000000ff0300720c */ /* 0x000fda0003f05300 */
[----:B------:R-:W-:Y:S05]  /*0800*/  @!P0 BRA `(.L_x_6) ;  /* 0x0000000000088947 */ /* 0x000fea0003800000 */
[----:B------:R1:W5:Y:S01]  /*0810*/  LD.E R12, desc[UR18][R2.64] ;  /* 0x00000012020c7980 */ /* 0x000362000c101900 */
[----:B------:R-:W-:Y:S05]  /*0820*/  BRA `(.L_x_7) ;  /* 0x0000000000207947 */ /* 0x000fea0003800000 */
.L_x_6:
[----:B------:R-:W-:Y:S02]  /*0830*/  ULDC.64 UR4, c[0x0][0x590] ;  /* 0x0001640000047ab9 */ /* 0x000fe40000000a00 */
[----:B------:R-:W-:-:S04]  /*0840*/  ISETP.NE.U32.AND P0, PT, RZ, UR4, PT ;  /* 0x00000004ff007c0c */ /* 0x000fc8000bf05070 */
[----:B------:R-:W-:-:S13]  /*0850*/  ISETP.NE.AND.EX P0, PT, RZ, UR5, PT, P0 ;  /* 0x00000005ff007c0c */ /* 0x000fda000bf05300 */
[----:B------:R-:W-:Y:S05]  /*0860*/  @!P0 BRA `(.L_x_8) ;  /* 0x00000000000c8947 */ /* 0x000fea0003800000 */
[----:B-12---:R-:W1:Y:S02]  /*0870*/  LDC.64 R2, c[0x0][0x590] ;  /* 0x00016400ff027b82 */ /* 0x006e640000000a00 */
[----:B-1----:R4:W5:Y:S01]  /*0880*/  LDG.E R12, desc[UR18][R2.64] ;  /* 0x00000012020c7981 */ /* 0x002962000c1e1900 */
[----:B------:R-:W-:Y:S05]  /*0890*/  BRA `(.L_x_7) ;  /* 0x0000000000047947 */ /* 0x000fea0003800000 */
.L_x_8:
[----:B------:R-:W3:Y:S02]  /*08a0*/  LDC R12, c[0x0][0x584] ;  /* 0x00016100ff0c7b82 */ /* 0x000ee40000000800 */
.L_x_7:
[----:B------:R-:W0:Y:S01]  /*08b0*/  LDC R0, c[0x0][0x65c] ;  /* 0x00019700ff007b82 */ /* 0x000e220000000800 */
[----:B------:R-:W1:Y:S01]  /*08c0*/  S2R R21, SR_CTAID.Y ;  /* 0x0000000000157919 */ /* 0x000e620000002600 */
[----:B------:R-:W-:Y:S01]  /*08d0*/  ULDC UR8, c[0x0][0x28c] ;  /* 0x0000a30000087ab9 */ /* 0x000fe20000000800 */
[----:B------:R-:W-:Y:S01]  /*08e0*/  ISETP.NE.AND P0, PT, R5, 0x2, PT ;  /* 0x000000020500780c */ /* 0x000fe20003f05270 */
[----:B------:R-:W-:Y:S01]  /*08f0*/  UIADD3 UR8, UR8, 0x3f, URZ ;  /* 0x0000003f08087890 */ /* 0x000fe2000fffe03f */
[----:B------:R-:W3:Y:S01]  /*0900*/  S2R R14, SR_CTAID.X ;  /* 0x00000000000e7919 */ /* 0x000ee20000002500 */
[----:B------:R-:W-:Y:S01]  /*0910*/  UMOV UR5, URZ ;  /* 0x0000003f00057c82 */ /* 0x000fe20008000000 */
[----:B------:R-:W-:Y:S01]  /*0920*/  UMOV UR4, URZ ;  /* 0x0000003f00047c82 */ /* 0x000fe20008000000 */
[----:B------:R-:W-:-:S04]  /*0930*/  USHF.R.S32.HI UR9, URZ, 0x1f, UR8 ;  /* 0x0000001f3f097899 */ /* 0x000fc80008011408 */
[----:B------:R-:W-:-:S04]  /*0940*/  ULEA.HI UR9, UR9, UR8, URZ, 0x6 ;  /* 0x0000000809097291 */ /* 0x000fc8000f8f303f */
[----:B------:R-:W-:Y:S01]  /*0950*/  USHF.R.S32.HI UR13, URZ, 0x6, UR9 ;  /* 0x000000063f0d7899 */ /* 0x000fe20008011409 */
[----:B0-----:R-:W-:-:S13]  /*0960*/  ISETP.NE.AND P2, PT, R0, 0x1, PT ;  /* 0x000000010000780c */ /* 0x001fda0003f45270 */
[----:B------:R-:W3:Y:S01]  /*0970*/  @P2 LDC R15, c[0x0][0x10] ;  /* 0x00000400ff0f2b82 */ /* 0x000ee20000000800 */
[----:B-12-4-:R-:W-:Y:S02]  /*0980*/  @P2 IMAD.MOV.U32 R2, RZ, RZ, R21 ;  /* 0x000000ffff022224 */ /* 0x016fe400078e0015 */
[----:B------:R-:W-:Y:S02]  /*0990*/  @P2 IMAD.MOV.U32 R3, RZ, RZ, RZ ;  /* 0x000000ffff032224 */ /* 0x000fe400078e00ff */
[----:B------:R-:W-:-:S03]  /*09a0*/  @P2 IMAD.MOV.U32 R5, RZ, RZ, RZ ;  /* 0x000000ffff052224 */ /* 0x000fc600078e00ff */
[----:B------:R-:W0:Y:S01]  /*09b0*/  @!P2 LDC R9, c[0x0][0xc] ;  /* 0x00000300ff09ab82 */ /* 0x000e220000000800 */
[----:B------:R-:W-:Y:S01]  /*09c0*/  ULDC UR6, c[0x0][0xc] ;  /* 0x0000030000067ab9 */ /* 0x000fe20000000800 */
[----:B------:R-:W-:Y:S02]  /*09d0*/  ULDC UR7, c[0x0][0x10] ;  /* 0x0000040000077ab9 */ /* 0x000fe40000000800 */
[----:B------:R-:W-:-:S04]  /*09e0*/  UIMAD.WIDE.U32 UR6, UR6, UR7, URZ ;  /* 0x00000007060672a5 */ /* 0x000fc8000f8e003f */
[----:B------:R-:W1:Y:S01]  /*09f0*/  LDC R8, c[0x0][0x14] ;  /* 0x00000500ff087b82 */ /* 0x000e620000000800 */
[----:B---3--:R-:W-:-:S04]  /*0a00*/  @P2 IMAD.WIDE.U32 R2, R14, R15, R2 ;  /* 0x0000000f0e022225 */ /* 0x008fc800078e0002 */
[----:B------:R-:W-:Y:S02]  /*0a10*/  IMAD.MOV.U32 R15, RZ, RZ, RZ ;  /* 0x000000ffff0f7224 */ /* 0x000fe400078e00ff */
[----:B------:R-:W-:Y:S02]  /*0a20*/  @P2 IMAD.IADD R3, R3, 0x1, R5 ;  /* 0x0000000103032824 */ /* 0x000fe400078e0205 */
[----:B0-----:R-:W-:-:S04]  /*0a30*/  @!P2 IMAD.WIDE.U32 R4, R9, R21, R14 ;  /* 0x000000150904a225 */ /* 0x001fc800078e000e */
[----:B------:R-:W-:Y:S02]  /*0a40*/  @!P2 IMAD.MOV.U32 R2, RZ, RZ, R4 ;  /* 0x000000ffff02a224 */ /* 0x000fe400078e0004 */
[----:B------:R-:W-:Y:S02]  /*0a50*/  @!P2 IMAD.MOV.U32 R3, RZ, RZ, R5 ;  /* 0x000000ffff03a224 */ /* 0x000fe400078e0005 */
[C---:B-1----:R-:W-:Y:S02]  /*0a60*/  IMAD R17, R8.reuse, UR7, RZ ;  /* 0x0000000708117c24 */ /* 0x042fe4000f8e02ff */
[----:B------:R-:W-:Y:S01]  /*0a70*/  IMAD.WIDE.U32 R8, R8, UR6, RZ ;  /* 0x0000000608087c25 */ /* 0x000fe2000f8e00ff */
[----:B------:R-:W-:-:S03]  /*0a80*/  ULDC.64 UR6, c[0x0][0x650] ;  /* 0x0001940000067ab9 */ /* 0x000fc60000000a00 */
[----:B------:R-:W-:Y:S01]  /*0a90*/  IMAD.IADD R0, R9, 0x1, R17 ;  /* 0x0000000109007824 */ /* 0x000fe200078e0211 */
[----:B------:R-:W-:Y:S06]  /*0aa0*/  @P0 BRA `(.L_x_9) ;  /* 0x0000000000200947 */ /* 0x000fec0003800000 */
[----:B------:R-:W-:Y:S01]  /*0ab0*/  UISETP.GE.U32.AND UP0, UPT, UR13, 0x3, UPT ;  /* 0x000000030d00788c */ /* 0x000fe2000bf06070 */
[----:B------:R-:W-:Y:S01]  /*0ac0*/  IADD3 R2, P0, R2, R8, RZ ;  /* 0x0000000802027210 */ /* 0x000fe20007f1e0ff */
[----:B------:R-:W-:-:S04]  /*0ad0*/  UIMAD.WIDE.U32 UR4, UR13, -0x55555555, URZ ;  /* 0xaaaaaaab0d0478a5 */ /* 0x000fc8000f8e003f */
[----:B------:R-:W-:Y:S01]  /*0ae0*/  USHF.R.U32.HI UR5, URZ, 0x1, UR5 ;  /* 0x000000013f057899 */ /* 0x000fe20008011605 */
[----:B------:R-:W-:Y:S02]  /*0af0*/  IMAD.X R3, R0, 0x1, R3, P0 ;  /* 0x0000000100037824 */ /* 0x000fe400000e0603 */
[----:B------:R-:W-:Y:S02]  /*0b00*/  UMOV UR4, URZ ;  /* 0x0000003f00047c82 */ /* 0x000fe40008000000 */
[----:B------:R-:W-:Y:S02]  /*0b10*/  @UP0 ULOP3.LUT UR4, UR5, 0x1, URZ, 0xc0, !UPT ;  /* 0x0000000105040892 */ /* 0x000fe4000f8ec03f */
[----:B------:R-:W-:-:S12]  /*0b20*/  UIMAD UR5, UR5, -0x3, UR13 ;  /* 0xfffffffd050578a4 */ /* 0x000fd8000f8e020d */
.L_x_9:
[----:B------:R-:W-:Y:S01]  /*0b30*/  ISETP.GE.U32.AND P0, PT, R2, UR6, PT ;  /* 0x0000000602007c0c */ /* 0x000fe2000bf06070 */
[----:B------:R-:W-:Y:S01]  /*0b40*/  IMAD.MOV.U32 R6, RZ, RZ, -0x1 ;  /* 0xffffffffff067424 */ /* 0x000fe200078e00ff */
[----:B------:R-:W-:Y:S01]  /*0b50*/  PRMT R16, RZ, 0x7610, R16 ;  /* 0x00007610ff107816 */ /* 0x000fe20000000010 */
[----:B------:R-:W-:Y:S01]  /*0b60*/  IMAD.MOV.U32 R5, RZ, RZ, -0x1 ;  /* 0xffffffffff057424 */ /* 0x000fe200078e00ff */
[----:B------:R-:W-:Y:S01]  /*0b70*/  ISETP.GE.U32.AND.EX P0, PT, R3, UR7, PT, P0 ;  /* 0x0000000703007c0c */ /* 0x000fe2000bf06100 */
[----:B------:R-:W-:-:S12]  /*0b80*/  IMAD.MOV.U32 R4, RZ, RZ, -0x1 ;  /* 0xffffffffff047424 */ /* 0x000fd800078e00ff */
[----:B------:R-:W-:Y:S05]  /*0b90*/  @P0 BRA `(.L_x_10) ;  /* 0x00000004005c0947 */ /* 0x000fea0003800000 */
[----:B------:R-:W0:Y:S01]  /*0ba0*/  LDC.64 R24, c[0x0][0x628] ;  /* 0x00018a00ff187b82 */ /* 0x000e220000000a00 */
[----:B------:R-:W-:Y:S02]  /*0bb0*/  IMAD.MOV.U32 R4, RZ, RZ, R2 ;  /* 0x000000ffff047224 */ /* 0x000fe400078e0002 */
[----:B------:R-:W-:-:S05]  /*0bc0*/  IMAD.MOV.U32 R5, RZ, RZ, R3 ;  /* 0x000000ffff057224 */ /* 0x000fca00078e0003 */
[----:B------:R-:W1:Y:S08]  /*0bd0*/  LDC R6, c[0x0][0x630] ;  /* 0x00018c00ff067b82 */ /* 0x000e700000000800 */
[----:B------:R-:W2:Y:S01]  /*0be0*/  LDC.64 R26, c[0x0][0x620] ;  /* 0x00018800ff1a7b82 */ /* 0x000ea20000000a00 */
[----:B0-----:R-:W-:-:S04]  /*0bf0*/  ISETP.NE.U32.AND P0, PT, R24, RZ, PT ;  /* 0x000000ff1800720c */ /* 0x001fc80003f05070 */
[----:B------:R-:W-:-:S13]  /*0c00*/  ISETP.NE.AND.EX P0, PT, R25, RZ, PT, P0 ;  /* 0x000000ff1900720c */ /* 0x000fda0003f05300 */
[----:B-12---:R-:W-:Y:S05]  /*0c10*/  @!P0 BRA `(.L_x_11) ;  /* 0x0000000000288947 */ /* 0x006fea0003800000 */
[----:B------:R-:W0:Y:S02]  /*0c20*/  LDC R19, c[0x0][0x634] ;  /* 0x00018d00ff137b82 */ /* 0x000e240000000800 */
[----:B0-----:R-:W-:-:S05]  /*0c30*/  IADD3 R19, P0, R2, R19, RZ ;  /* 0x0000001302137210 */ /* 0x001fca0007f1e0ff */
[----:B------:R-:W-:-:S04]  /*0c40*/  IMAD.X R23, RZ, RZ, R3, P0 ;  /* 0x000000ffff177224 */ /* 0x000fc800000e0603 */
[----:B------:R-:W-:-:S04]  /*0c50*/  IMAD.WIDE.U32 R4, R23, R24, RZ ;  /* 0x0000001817047225 */ /* 0x000fc800078e00ff */
[----:B------:R-:W-:-:S04]  /*0c60*/  IMAD.WIDE.U32 R16, P0, R19, R25, R4 ;  /* 0x0000001913107225 */ /* 0x000fc80007800004 */
[----:B------:R-:W-:-:S04]  /*0c70*/  IMAD.WIDE.U32 R4, R19, R24, RZ ;  /* 0x0000001813047225 */ /* 0x000fc800078e00ff */
[----:B------:R-:W-:Y:S01]  /*0c80*/  IMAD.X R19, RZ, RZ, RZ, P0 ;  /* 0x000000ffff137224 */ /* 0x000fe200000e06ff */
[----:B------:R-:W-:Y:S01]  /*0c90*/  IADD3 RZ, P0, R5, R16, RZ ;  /* 0x0000001005ff7210 */ /* 0x000fe20007f1e0ff */
[----:B------:R-:W-:-:S04]  /*0ca0*/  IMAD.MOV.U32 R18, RZ, RZ, R17 ;  /* 0x000000ffff127224 */ /* 0x000fc800078e0011 */
[----:B------:R-:W-:-:S08]  /*0cb0*/  IMAD.WIDE.U32.X R4, R23, R25, R18, P0 ;  /* 0x0000001917047225 */ /* 0x000fd000000e0412 */
.L_x_11:
[--C-:B------:R-:W-:Y:S01]  /*0cc0*/  SHF.R.U64 R32, R4, R6, R5.reuse ;  /* 0x0000000604207219 */ /* 0x100fe20000001205 */
[----:B------:R-:W0:Y:S01]  /*0cd0*/  LDC.64 R28, c[0x0][0x640] ;  /* 0x00019000ff1c7b82 */ /* 0x000e220000000a00 */
[----:B------:R-:W-:Y:S01]  /*0ce0*/  I2FP.F32.U32 R4, R14 ;  /* 0x0000000e00047245 */ /* 0x000fe20000201000 */
[----:B------:R-:W-:Y:S01]  /*0cf0*/  ULDC UR6, c[0x0][0x150] ;  /* 0x0000540000067ab9 */ /* 0x000fe20000000800 */
[----:B------:R-:W-:Y:S02]  /*0d00*/  SHF.R.U32.HI R5, RZ, R6, R5 ;  /* 0x00000006ff057219 */ /* 0x000fe40000011605 */
[----:B------:R-:W-:Y:S01]  /*0d10*/  IADD3 R17, P0, RZ, -R32, RZ ;  /* 0x80000020ff117210 */ /* 0x000fe20007f1e0ff */
[----:B------:R-:W-:Y:S01]  /*0d20*/  FMUL R6, R4, UR6 ;  /* 0x0000000604067c20 */ /* 0x000fe20008400000 */
[----:B------:R-:W-:Y:S01]  /*0d30*/  ULDC UR6, c[0x0][0x154] ;  /* 0x0000550000067ab9 */ /* 0x000fe20000000800 */
[----:B------:R-:W1:Y:S02]  /*0d40*/  LDC R18, c[0x0][0x618] ;  /* 0x00018600ff127b82 */ /* 0x000e640000000800 */
[----:B------:R-:W-:-:S02]  /*0d50*/  IMAD.X R19, RZ, RZ, ~R5, P0 ;  /* 0x000000ffff137224 */ /* 0x000fc400000e0e05 */
[----:B------:R-:W2:Y:S01]  /*0d60*/  F2I.U32.TRUNC.NTZ R6, R6 ;  /* 0x0000000600067305 */ /* 0x000ea2000020f000 */
[----:B------:R-:W-:-:S03]  /*0d70*/  IMAD.WIDE.U32 R4, R17, R26, R2 ;  /* 0x0000001a11047225 */ /* 0x000fc600078e0002 */
[----:B------:R-:W3:Y:S01]  /*0d80*/  LDC R15, c[0x0][0x144] ;  /* 0x00005100ff0f7b82 */ /* 0x000ee20000000800 */
[----:B------:R-:W-:-:S04]  /*0d90*/  IMAD R16, R19, R26, RZ ;  /* 0x0000001a13107224 */ /* 0x000fc800078e02ff */
[----:B------:R-:W-:-:S03]  /*0da0*/  IMAD R17, R17, R27, R16 ;  /* 0x0000001b11117224 */ /* 0x000fc600078e0210 */
[----:B------:R-:W4:Y:S01]  /*0db0*/  LDC R22, c[0x0][0x608] ;  /* 0x00018200ff167b82 */ /* 0x000f220000000800 */
[----:B------:R-:W-:Y:S01]  /*0dc0*/  IMAD.IADD R17, R5, 0x1, R17 ;  /* 0x0000000105117824 */ /* 0x000fe200078e0211 */
[----:B0-----:R-:W-:Y:S01]  /*0dd0*/  ISETP.NE.U32.AND P0, PT, R28, RZ, PT ;  /* 0x000000ff1c00720c */ /* 0x001fe20003f05070 */
[----:B--2---:R-:W-:-:S03]  /*0de0*/  IMAD.MOV R5, RZ, RZ, -R6 ;  /* 0x000000ffff057224 */ /* 0x004fc600078e0a06 */
[----:B------:R-:W-:Y:S02]  /*0df0*/  ISETP.NE.AND.EX P0, PT, R29, RZ, PT, P0 ;  /* 0x000000ff1d00720c */ /* 0x000fe40003f05300 */
[----:B------:R-:W0:Y:S01]  /*0e00*/  LDC R19, c[0x0][0x658] ;  /* 0x00019600ff137b82 */ /* 0x000e220000000800 */
[-CC-:B-1----:R-:W-:Y:S02]  /*0e10*/  SHF.R.U64 R26, R4, R18.reuse, R17.reuse ;  /* 0x00000012041a7219 */ /* 0x182fe40000001211 */
[----:B------:R-:W-:Y:S02]  /*0e20*/  I2FP.F32.U32 R4, R21 ;  /* 0x0000001500047245 */ /* 0x000fe40000201000 */
[----:B------:R-:W-:Y:S01]  /*0e30*/  SHF.R.U32.HI R17, RZ, R18, R17 ;  /* 0x00000012ff117219 */ /* 0x000fe20000011611 */
[----:B------:R-:W-:Y:S02]  /*0e40*/  IMAD.MOV.U32 R18, RZ, RZ, 0x1 ;  /* 0x00000001ff127424 */ /* 0x000fe400078e00ff */
[----:B------:R-:W1:Y:S01]  /*0e50*/  LDC R24, c[0x0][0x148] ;  /* 0x00005200ff187b82 */ /* 0x000e620000000800 */
[----:B---3--:R-:W-:-:S02]  /*0e60*/  IMAD R6, R15, R5, R14 ;  /* 0x000000050f067224 */ /* 0x008fc400078e020e */
[----:B------:R-:W-:Y:S01]  /*0e70*/  FMUL R5, R4, UR6 ;  /* 0x0000000604057c20 */ /* 0x000fe20008400000 */
[----:B------:R-:W-:-:S04]  /*0e80*/  IMAD.MOV.U32 R4, RZ, RZ, -0x1 ;  /* 0xffffffffff047424 */ /* 0x000fc800078e00ff */
[----:B------:R-:W2:Y:S01]  /*0e90*/  LDC R25, c[0x0][0x600] ;  /* 0x00018000ff197b82 */ /* 0x000ea20000000800 */
[-CC-:B----4-:R-:W-:Y:S02]  /*0ea0*/  SHF.R.U64 R34, R26, R22.reuse, R17.reuse ;  /* 0x000000161a227219 */ /* 0x190fe40000001211 */
[----:B------:R-:W-:Y:S02]  /*0eb0*/  SHF.R.U32.HI R14, RZ, R22, R17 ;  /* 0x00000016ff0e7219 */ /* 0x000fe40000011611 */
[----:B------:R3:W4:Y:S03]  /*0ec0*/  F2I.U32.TRUNC.NTZ R22, R5 ;  /* 0x0000000500167305 */ /* 0x000726000020f000 */
[----:B------:R-:W1:Y:S01]  /*0ed0*/  LDC R27, c[0x0][0x648] ;  /* 0x00019200ff1b7b82 */ /* 0x000e620000000800 */
[-C--:B0-----:R-:W-:Y:S02]  /*0ee0*/  SHF.R.U64 R36, R34, R19.reuse, R14 ;  /* 0x0000001322247219 */ /* 0x081fe4000000120e */
[----:B------:R-:W-:-:S02]  /*0ef0*/  SHF.L.U32 R4, R4, R19, RZ ;  /* 0x0000001304047219 */ /* 0x000fc400000006ff */
[-C--:B------:R-:W-:Y:S02]  /*0f00*/  SHF.R.U32.HI R14, RZ, R19.reuse, R14 ;  /* 0x00000013ff0e7219 */ /* 0x080fe4000001160e */
[----:B------:R-:W-:Y:S01]  /*0f10*/  SHF.L.U32 R18, R18, R19, RZ ;  /* 0x0000001312127219 */ /* 0x000fe200000006ff */
[----:B------:R-:W0:Y:S01]  /*0f20*/  LDC R31, c[0x0][0x638] ;  /* 0x00018e00ff1f7b82 */ /* 0x000e220000000800 */
[----:B------:R-:W-:Y:S01]  /*0f30*/  LOP3.LUT R19, RZ, R4, RZ, 0x33, !PT ;  /* 0x00000004ff137212 */ /* 0x000fe200078e33ff */
[----:B------:R-:W-:Y:S02]  /*0f40*/  IMAD.MOV.U32 R4, RZ, RZ, R36 ;  /* 0x000000ffff047224 */ /* 0x000fe400078e0024 */
[----:B---3--:R-:W-:-:S04]  /*0f50*/  IMAD.MOV.U32 R5, RZ, RZ, R14 ;  /* 0x000000ffff057224 */ /* 0x008fc800078e000e */
[----:B------:R-:W3:Y:S01]  /*0f60*/  LDC R30, c[0x0][0x610] ;  /* 0x00018400ff1e7b82 */ /* 0x000ee20000000800 */
[----:B----4-:R-:W-:Y:S05]  /*0f70*/  @!P0 BRA `(.L_x_12) ;  /* 0x0000000000288947 */ /* 0x010fea0003800000 */
[----:B------:R-:W4:Y:S02]  /*0f80*/  LDC R17, c[0x0][0x64c] ;  /* 0x00019300ff117b82 */ /* 0x000f240000000800 */
[----:B----4-:R-:W-:-:S05]  /*0f90*/  IADD3 R17, P0, R36, R17, RZ ;  /* 0x0000001124117210 */ /* 0x010fca0007f1e0ff */
        /* <DEDUP_REMOVED lines=8> */
.L_x_12:
[----:B-1----:R-:W-:Y:S01]  /*1020*/  SHF.R.U64 R4, R4, R27, R5 ;  /* 0x0000001b04047219 */ /* 0x002fe20000001205 */
[----:B--2---:R-:W-:Y:S01]  /*1030*/  VIADD R5, R25, 0xffffffff ;  /* 0xffffffff19057836 */ /* 0x004fe20000000000 */
[----:B------:R-:W-:Y:S01]  /*1040*/  LOP3.LUT R19, R34, R19, RZ, 0xc0, !PT ;  /* 0x0000001322137212 */ /* 0x000fe200078ec0ff */
[----:B------:R-:W-:Y:S02]  /*1050*/  IMAD.MOV R22, RZ, RZ, -R22 ;  /* 0x000000ffff167224 */ /* 0x000fe400078e0a16 */
[----:B------:R-:W-:Y:S01]  /*1060*/  IMAD.MOV R14, RZ, RZ, -R4 ;  /* 0x000000ffff0e7224 */ /* 0x000fe200078e0a04 */
[----:B------:R-:W-:Y:S01]  /*1070*/  LOP3.LUT R5, R26, R5, RZ, 0xc0, !PT ;  /* 0x000000051a057212 */ /* 0x000fe200078ec0ff */
[----:B------:R-:W-:Y:S02]  /*1080*/  IMAD R19, R18, R4, R19 ;  /* 0x0000000412137224 */ /* 0x000fe400078e0213 */
[----:B------:R-:W-:Y:S02]  /*1090*/  @P2 IMAD R6, R24, R22, R21 ;  /* 0x0000001618062224 */ /* 0x000fe400078e0215 */
[----:B0-----:R-:W-:-:S02]  /*10a0*/  IMAD R4, R14, R31, R36 ;  /* 0x0000001f0e047224 */ /* 0x001fc400078e0224 */
[----:B---3--:R-:W-:Y:S02]  /*10b0*/  IMAD R6, R19, R30, R6 ;  /* 0x0000001e13067224 */ /* 0x008fe400078e0206 */
[----:B------:R-:W-:Y:S02]  /*10c0*/  IMAD R15, R4, R25, R5 ;  /* 0x00000019040f7224 */ /* 0x000fe400078e0205 */
[----:B------:R-:W-:Y:S02]  /*10d0*/  IMAD.MOV.U32 R16, RZ, RZ, 0x1 ;  /* 0x00000001ff107424 */ /* 0x000fe400078e00ff */
[----:B------:R-:W-:Y:S01]  /*10e0*/  IMAD.MOV.U32 R4, RZ, RZ, R32 ;  /* 0x000000ffff047224 */ /* 0x000fe200078e0020 */
[----:B------:R-:W-:Y:S02]  /*10f0*/  SEL R5, R15, R6, !P2 ;  /* 0x000000060f057207 */ /* 0x000fe40005000000 */
[----:B------:R-:W-:-:S07]  /*1100*/  SEL R6, R6, R15, !P2 ;  /* 0x0000000f06067207 */ /* 0x000fce0005000000 */
.L_x_10:
[----:B------:R-:W-:Y:S05]  /*1110*/  @!P3 BRA `(.L_x_13) ;  /* 0x0000006c0058b947 */ /* 0x000fea0003800000 */
[----:B------:R-:W-:-:S13]  /*1120*/  ISETP.GT.U32.AND P0, PT, R33, 0x1, PT ;  /* 0x000000012100780c */ /* 0x000fda0003f04070 */
[----:B------:R-:W-:Y:S05]  /*1130*/  @P0 EXIT ;  /* 0x000000000000094d */ /* 0x000fea0003800000 */
.L_x_14:
[----:B------:R-:W-:-:S08]  /*1140*/  NOP ;  /* 0x0000000000007918 */ /* 0x000fd00000000000 */
[----:B------:R-:W0:Y:S02]  /*1150*/  USETMAXREG.TRY_ALLOC.CTAPOOL UP0, 0xe8 ;  /* 0x000000e8000079c8 */ /* 0x000e240008000600 */
[----:B0-----:R-:W-:-:S13]  /*1160*/  PLOP3.LUT P0, PT, PT, PT, UP0, 0x80, 0x0 ;  /* 0x000000000000781c */ /* 0x001fda0003f0f008 */
[----:B------:R-:W-:Y:S05]  /*1170*/  @!P0 BRA `(.L_x_14) ;  /* 0xfffffffc00f08947 */ /* 0x000fea000383ffff */
[----:B------:R-:W-:-:S13]  /*1180*/  LOP3.LUT P0, RZ, R16, 0xff, RZ, 0xc0, !PT ;  /* 0x000000ff10ff7812 */ /* 0x000fda000780c0ff */
[----:B------:R-:W-:Y:S05]  /*1190*/  @!P0 EXIT ;  /* 0x000000000000894d */ /* 0x000fea0003800000 */
[----:B------:R-:W0:Y:S01]  /*11a0*/  S2UR UR6, SR_CgaCtaId ;  /* 0x00000000000679c3 */ /* 0x000e220000008800 */
[----:B------:R-:W-:Y:S01]  /*11b0*/  SHF.R.S32.HI R14, RZ, 0x1f, R11 ;  /* 0x0000001fff0e7819 */ /* 0x000fe2000001140b */
[----:B------:R-:W-:Y:S01]  /*11c0*/  UIADD3 UR7, UR15, -0x1, URZ ;  /* 0xffffffff0f077890 */ /* 0x000fe2000fffe03f */
[----:B------:R-:W-:Y:S01]  /*11d0*/  LOP3.LUT R146, R7, 0x1, RZ, 0xfc, !PT ;  /* 0x0000000107927812 */ /* 0x000fe200078efcff */
[----:B------:R-:W-:Y:S01]  /*11e0*/  UMOV UR12, 0x400 ;  /* 0x00000400000c7882 */ /* 0x000fe20000000000 */
[CC--:B------:R-:W-:Y:S01]  /*11f0*/  LEA.HI R13, R14.reuse, R11.reuse, RZ, 0x2 ;  /* 0x0000000b0e0d7211 */ /* 0x0c0fe200078f10ff */
[----:B------:R-:W-:Y:S01]  /*1200*/  UISETP.LT.AND UP0, UPT, UR13, 0x1, UPT ;  /* 0x000000010d00788c */ /* 0x000fe2000bf01270 */
[----:B------:R-:W-:Y:S01]  /*1210*/  LEA.HI R17, R14, R11, RZ, 0x5 ;  /* 0x0000000b0e117211 */ /* 0x000fe200078f28ff */
[----:B------:R-:W-:Y:S01]  /*1220*/  USHF.L.U32 UR21, UR13, 0x1, URZ ;  /* 0x000000010d157899 */ /* 0x000fe2000800063f */
[--C-:B------:R-:W-:Y:S01]  /*1230*/  SHF.R.S32.HI R15, RZ, 0x2, R13.reuse ;  /* 0x00000002ff0f7819 */ /* 0x100fe2000001140d */
[----:B------:R-:W-:Y:S01]  /*1240*/  USEL UR14, UR13, 0x1, UP0 ;  /* 0x000000010d0e7887 */ /* 0x000fe20008000000 */
[----:B------:R-:W-:Y:S01]  /*1250*/  SHF.R.S32.HI R16, RZ, 0x1f, R13 ;  /* 0x0000001fff107819 */ /* 0x000fe2000001140d */
[----:B------:R-:W-:Y:S01]  /*1260*/  UISETP.NE.AND UP0, UPT, UR7, URZ, UPT ;  /* 0x0000003f0700728c */ /* 0x000fe2000bf05270 */
[----:B------:R-:W-:Y:S01]  /*1270*/  SHF.R.S32.HI R17, RZ, 0x5, R17 ;  /* 0x00000005ff117819 */ /* 0x000fe20000011411 */
[----:B------:R-:W-:Y:S01]  /*1280*/  UIADD3 UR14, -UR14, UR13, URZ ;  /* 0x0000000d0e0e7290 */ /* 0x000fe2000fffe13f */
[----:B------:R-:W-:-:S04]  /*1290*/  LEA.HI R16, R16, R15, RZ, 0x3 ;  /* 0x0000000f10107211 */ /* 0x000fc800078f18ff */
[----:B------:R-:W-:Y:S01]  /*12a0*/  LOP3.LUT R16, R16, 0xfffffff8, RZ, 0xc0, !PT ;  /* 0xfffffff810107812 */ /* 0x000fe200078ec0ff */
[----:B0-----:R-:W-:-:S04]  /*12b0*/  ULEA UR12, UR6, UR12, 0x18 ;  /* 0x0000000c060c7291 */ /* 0x001fc8000f8ec03f */
[----:B------:R-:W-:Y:S01]  /*12c0*/  IMAD.IADD R14, R15, 0x1, -R16 ;  /* 0x000000010f0e7824 */ /* 0x000fe200078e0a10 */
[----:B------:R-:W-:Y:S01]  /*12d0*/  USHF.L.U32 UR6, UR7, 0x3, URZ ;  /* 0x0000000307067899 */ /* 0x000fe2000800063f */
[----:B------:R-:W-:Y:S01]  /*12e0*/  LOP3.LUT R16, R13, 0xfffffffc, RZ, 0xc0, !PT ;  /* 0xfffffffc0d107812 */ /* 0x000fe200078ec0ff */
[----:B------:R-:W-:Y:S01]  /*12f0*/  USEL UR7, URZ, 0x1, UP0 ;  /* 0x000000013f077887 */ /* 0x000fe20008000000 */
[--C-:B------:R-:W-:Y:S01]  /*1300*/  IMAD R13, R17, -0x10, -R14.reuse ;  /* 0xfffffff0110d7824 */ /* 0x100fe200078e0a0e */
[----:B------:R-:W-:Y:S01]  /*1310*/  ULOP3.LUT UR6, UR6, 0x8, URZ, 0xc0, !UPT ;  /* 0x0000000806067892 */ /* 0x000fe2000f8ec03f */
[----:B------:R-:W-:Y:S01]  /*1320*/  SHF.R.S32.HI R15, RZ, 0x1f, R14 ;  /* 0x0000001fff0f7819 */ /* 0x000fe2000001140e */
[----:B------:R-:W-:Y:S01]  /*1330*/  UIADD3 UR22, UR12, 0x40, URZ ;  /* 0x000000400c167890 */ /* 0x000fe2000fffe03f */
[----:B------:R-:W-:Y:S01]  /*1340*/  IMAD.IADD R11, R11, 0x1, -R16 ;  /* 0x000000010b0b7824 */ /* 0x000fe200078e0a10 */
[----:B------:R-:W-:Y:S01]  /*1350*/  ULOP3.LUT UR23, UR6, 0x8, URZ, 0x3c, !UPT ;  /* 0x0000000806177892 */ /* 0x000fe2000f8e3c3f */
[----:B------:R-:W-:Y:S01]  /*1360*/  IMAD.U32 R148, RZ, RZ, UR7 ;  /* 0x00000007ff947e24 */ /* 0x000fe2000f8e00ff */
[----:B------:R-:W-:Y:S01]  /*1370*/  ULOP3.LUT UR16, UR6, 0x18, URZ, 0x3c, !UPT ;  /* 0x0000001806107892 */ /* 0x000fe2000f8e3c3f */
[----:B------:R-:W-:Y:S01]  /*1380*/  IMAD.WIDE R14, R17, 0x10, R14 ;  /* 0x00000010110e7825 */ /* 0x000fe200078e020e */
[----:B------:R-:W-:Y:S01]  /*1390*/  ULEA UR15, UR15, UR22, 0x3 ;  /* 0x000000160f0f7291 */ /* 0x000fe2000f8e183f */
[----:B------:R-:W-:-:S02]  /*13a0*/  ULDC UR6, c[0x0][0x284] ;  /* 0x0000a10000067ab9 */ /* 0x000fc40000000800 */
[----:B------:R-:W-:-:S09]  /*13b0*/  VIADD R13, R13, UR6 ;  /* 0x000000060d0d7c36 */ /* 0x000fd20008000000 */
.L_x_169:
[----:B------:R-:W-:Y:S01]  /*13c0*/  SHF.L.U32 R16, R148, 0x1f, RZ ;  /* 0x0000001f94107819 */ /* 0x000fe200000006ff */
[----:B------:R-:W0:Y:S01]  /*13d0*/  LDC R17, c[0x0][0x28c] ;  /* 0x0000a300ff117b82 */ /* 0x000e220000000800 */
[----:B------:R-:W-:Y:S01]  /*13e0*/  UMOV UR6, URZ ;  /* 0x0000003f00067c82 */ /* 0x000fe20008000000 */
[----:B------:R-:W-:Y:S01]  /*13f0*/  UMOV UR17, UR5 ;  /* 0x0000000500117c82 */ /* 0x000fe20008000000 */
[----:B-1----:R-:W1:Y:S01]  /*1400*/  SYNCS.PHASECHK.TRANS64.TRYWAIT P0, [UR15+-0x8], R16 ;  /* 0xfffff810ff0075a7 */ /* 0x002e62000800014f */
[----:B0-----:R-:W-:Y:S01]  /*1410*/  ISETP.GE.AND P1, PT, R17, 0x1, PT ;  /* 0x000000011100780c */ /* 0x001fe20003f26270 */
[----:B-1-34-:R-:W-:-:S12]  /*1420*/  @!P0 BRA `(.L_x_15) ;  /* 0x0000007800548947 */ /* 0x01afd80003800000 */
.L_x_190:
[----:B------:R-:W-:Y:S01]  /*1430*/  UMOV UR7, URZ ;  /* 0x0000003f00077c82 */ /* 0x000fe20008000000 */
[----:B------:R-:W-:Y:S01]  /*1440*/  UMOV UR8, URZ ;  /* 0x0000003f00087c82 */ /* 0x000fe20008000000 */
[----:B------:R-:W-:Y:S02]  /*1450*/  CS2R R22, SRZ ;  /* 0x0000000000167805 */ /* 0x000fe4000001ff00 */
[----:B------:R-:W-:Y:S02]  /*1460*/  CS2R R20, SRZ ;  /* 0x0000000000147805 */ /* 0x000fe4000001ff00 */
[----:B------:R-:W-:Y:S02]  /*1470*/  CS2R R88, SRZ ;  /* 0x0000000000587805 */ /* 0x000fe4000001ff00 */
[----:B------:R-:W-:Y:S02]  /*1480*/  CS2R R90, SRZ ;  /* 0x00000000005a7805 */ /* 0x000fe4000001ff00 */
[----:B------:R-:W-:-:S02]  /*1490*/  CS2R R92, SRZ ;  /* 0x00000000005c7805 */ /* 0x000fc4000001ff00 */
[----:B------:R-:W-:Y:S02]  /*14a0*/  CS2R R94, SRZ ;  /* 0x00000000005e7805 */ /* 0x000fe4000001ff00 */
        /* <DEDUP_REMOVED lines=24> */
[----:B------:R-:W-:Y:S01]  /*1630*/  CS2R R144, SRZ ;  /* 0x0000000000907805 */ /* 0x000fe2000001ff00 */
[----:B------:R-:W-:Y:S01]  /*1640*/  IMAD.MOV.U32 R147, RZ, RZ, RZ ;  /* 0x000000ffff937224 */ /* 0x000fe200078e00ff */
[----:B------:R-:W-:Y:S01]  /*1650*/  CS2R R24, SRZ ;  /* 0x0000000000187805 */ /* 0x000fe2000001ff00 */
[----:B------:R-:W-:Y:S01]  /*1660*/  IMAD.MOV.U32 R149, RZ, RZ, RZ ;  /* 0x000000ffff957224 */ /* 0x000fe200078e00ff */
[----:B------:R-:W-:Y:S01]  /*1670*/  CS2R R26, SRZ ;  /* 0x00000000001a7805 */ /* 0x000fe2000001ff00 */
[----:B------:R-:W-:Y:S01]  /*1680*/  IMAD.U32 R19, RZ, RZ, UR4 ;  /* 0x00000004ff137e24 */ /* 0x000fe2000f8e00ff */
        /* <DEDUP_REMOVED lines=29> */
[----:B------:R-:W-:Y:S01]  /*1860*/  CS2R R86, SRZ ;  /* 0x0000000000567805 */ /* 0x000fe2000001ff00 */
[----:B------:R-:W-:Y:S06]  /*1870*/  @!P1 BRA `(.L_x_16) ;  /* 0x00000008003c9947 */ /* 0x000fec0003800000 */
[----:B------:R-:W-:-:S13]  /*1880*/  ISETP.NE.AND P1, PT, R146, 0x3, PT ;  /* 0x000000039200780c */ /* 0x000fda0003f25270 */
[----:B------:R-:W-:Y:S05]  /*1890*/  @!P1 BRA `(.L_x_17) ;  /* 0x0000000000049947 */ /* 0x000fea0003800000 */
[----:B------:R-:W-:Y:S01]  /*18a0*/  BPT.TRAP 0x1 ;  /* 0x000000040000795c */ /* 0x000fe20000300000 */
.L_x_17:
[----:B------:R-:W-:Y:S01]  /*18b0*/  ULEA UR6, UR5, UR12, 0x3 ;  /* 0x0000000c05067291 */ /* 0x000fe2000f8e183f */
[----:B0-----:R-:W-:-:S05]  /*18c0*/  IMAD.U32 R16, RZ, RZ, UR4 ;  /* 0x00000004ff107e24 */ /* 0x001fca000f8e00ff */
[----:B------:R-:W-:-:S04]  /*18d0*/  SHF.L.U32 R16, R16, 0x1f, RZ ;  /* 0x0000001f10107819 */ /* 0x000fc800000006ff */
[----:B------:R0:W1:Y:S01]  /*18e0*/  SYNCS.PHASECHK.TRANS64.TRYWAIT P0, [UR6], R16 ;  /* 0x00000010ff0075a7 */ /* 0x0000620008000146 */
[----:B------:R-:W-:Y:S05]  /*18f0*/  @!P1 BRA `(.L_x_18) ;  /* 0x0000000000049947 */ /* 0x000fea0003800000 */
[----:B------:R-:W-:Y:S01]  /*1900*/  BPT.TRAP 0x1 ;  /* 0x000000040000795c */ /* 0x000fe20000300000 */
.L_x_18:
[----:B-1----:R-:W-:Y:S05]  /*1910*/  @P0 BRA `(.L_x_19) ;  /* 0x0000000000080947 */ /* 0x002fea0003800000 */
[----:B------:R-:W1:Y:S02]  /*1920*/  SYNCS.PHASECHK.TRANS64.TRYWAIT P0, [UR6], R16 ;  /* 0x00000010ff0075a7 */ /* 0x000e640008000146 */
[----:B-1----:R-:W-:Y:S05]  /*1930*/  @!P0 BRA `(.L_x_20) ;  /* 0x0000007400288947 */ /* 0x002fea0003800000 */
.L_x_19:
[----:B------:R-:W-:Y:S01]  /*1940*/  UIADD3 UR6, UR12, 0x100, URZ ;  /* 0x000001000c067890 */ /* 0x000fe2000fffe03f */
[----:B------:R-:W-:Y:S01]  /*1950*/  WARPGROUP.ARRIVE ;  /* 0x00000000000079c5 */ /* 0x000fe20000000000 */
[----:B------:R-:W-:Y:S01]  /*1960*/  UIADD3 UR7, UR12, 0x3100, URZ ;  /* 0x000031000c077890 */ /* 0x000fe2000fffe03f */
[----:B------:R-:W-:Y:S01]  /*1970*/  CS2R R22, SRZ ;  /* 0x0000000000167805 */ /* 0x000fe2000001ff00 */
[----:B------:R-:W-:Y:S01]  /*1980*/  USHF.R.U32.HI UR6, URZ, 0x4, UR6 ;  /* 0x000000043f067899 */ /* 0x000fe20008011606 */
[----:B------:R-:W-:Y:S01]  /*1990*/  CS2R R20, SRZ ;  /* 0x0000000000147805 */ /* 0x000fe2000001ff00 */
[----:B------:R-:W-:Y:S01]  /*19a0*/  USHF.R.U32.HI UR7, URZ, 0x4, UR7 ;  /* 0x000000043f077899 */ /* 0x000fe20008011607 */
[----:B------:R-:W-:Y:S01]  /*19b0*/  CS2R R88, SRZ ;  /* 0x0000000000587805 */ /* 0x000fe2000001ff00 */
[----:B------:R-:W-:Y:S01]  /*19c0*/  ULOP3.LUT UR6, UR6, 0x3fff, URZ, 0xc0, !UPT ;  /* 0x00003fff06067892 */ /* 0x000fe2000f8ec03f */
[----:B------:R-:W-:Y:S01]  /*19d0*/  CS2R R90, SRZ ;  /* 0x00000000005a7805 */ /* 0x000fe2000001ff00 */
[----:B------:R-:W-:Y:S01]  /*19e0*/  ULOP3.LUT UR7, UR7, 0x3fff, URZ, 0xc0, !UPT ;  /* 0x00003fff07077892 */ /* 0x000fe2000f8ec03f */
[----:B------:R-:W-:Y:S01]  /*19f0*/  CS2R R92, SRZ ;  /* 0x00000000005c7805 */ /* 0x000fe2000001ff00 */
[----:B------:R-:W-:Y:S01]  /*1a00*/  ULOP3.LUT UR6, UR6, 0x10000, URZ, 0xfc, !UPT ;  /* 0x0001000006067892 */ /* 0x000fe2000f8efc3f */
[----:B------:R-:W-:Y:S01]  /*1a10*/  CS2R R94, SRZ ;  /* 0x00000000005e7805 */ /* 0x000fe2000001ff00 */
[----:B------:R-:W-:Y:S01]  /*1a20*/  ULOP3.LUT UR7, UR7, 0x10000, URZ, 0xfc, !UPT ;  /* 0x0001000007077892 */ /* 0x000fe2000f8efc3f */
[----:B------:R-:W-:Y:S01]  /*1a30*/  CS2R R96, SRZ ;  /* 0x0000000000607805 */ /* 0x000fe2000001ff00 */
[----:B------:R-:W-:Y:S01]  /*1a40*/  ULEA UR8, UR5, UR6, 0x8 ;  /* 0x0000000605087291 */ /* 0x000fe2000f8e403f */
[----:B------:R-:W-:Y:S01]  /*1a50*/  CS2R R98, SRZ ;  /* 0x0000000000627805 */ /* 0x000fe2000001ff00 */
[----:B------:R-:W-:Y:S01]  /*1a60*/  ULEA UR10, UR5, UR7, 0x9 ;  /* 0x00000007050a7291 */ /* 0x000fe2000f8e483f */
[----:B------:R-:W-:Y:S01]  /*1a70*/  CS2R R100, SRZ ;  /* 0x0000000000647805 */ /* 0x000fe2000001ff00 */
[----:B------:R-:W-:Y:S01]  /*1a80*/  UMOV UR9, 0x80000020 ;  /* 0x8000002000097882 */ /* 0x000fe20000000000 */
[----:B------:R-:W-:Y:S01]  /*1a90*/  UMOV UR11, 0x80000020 ;  /* 0x80000020000b7882 */ /* 0x000fe20000000000 */
[----:B------:R-:W-:Y:S01]  /*1aa0*/  ULDC UR7, c[0x0][0x50c] ;  /* 0x0001430000077ab9 */ /* 0x000fe20000000800 */
[----:B------:R-:W-:Y:S01]  /*1ab0*/  UMOV UR6, 0x2 ;  /* 0x0000000200067882 */ /* 0x000fe20000000000 */
[----:B------:R-:W-:Y:S01]  /*1ac0*/  UISETP.NE.AND UP0, UPT, UR7, 0x2, UPT ;  /* 0x000000020700788c */ /* 0x000fe2000bf05270 */
[----:B------:R-:W-:-:S02]  /*1ad0*/  CS2R R102, SRZ ;  /* 0x0000000000667805 */ /* 0x000fc4000001ff00 */
[----:B------:R-:W-:Y:S01]  /*1ae0*/  CS2R R104, SRZ ;  /* 0x0000000000687805 */ /* 0x000fe2000001ff00 */
[----:B------:R-:W-:Y:S01]  /*1af0*/  QGMMA.64x128x32.F32.E5M2.E5M2 R24, gdesc[UR8], RZ, !UPT ;  /* 0x01e00000081879f3 */ /* 0x000fe2000c7038ff */
[----:B------:R-:W-:Y:S01]  /*1b00*/  USEL UR7, URZ, 0x1, UP0 ;  /* 0x000000013f077887 */ /* 0x000fe20008000000 */
[----:B------:R-:W-:Y:S01]  /*1b10*/  CS2R R106, SRZ ;  /* 0x00000000006a7805 */ /* 0x000fe2000001ff00 */
[----:B------:R-:W-:Y:S01]  /*1b20*/  UIADD3 UR8, UR8, 0x2, URZ ;  /* 0x0000000208087890 */ /* 0x000fe2000fffe03f */
[----:B------:R-:W-:Y:S01]  /*1b30*/  CS2R R108, SRZ ;  /* 0x00000000006c7805 */ /* 0x000fe2000001ff00 */
[----:B------:R-:W-:Y:S01]  /*1b40*/  UIADD3 UR10, UR10, 0x2, URZ ;  /* 0x000000020a0a7890 */ /* 0x000fe2000fffe03f */
[----:B------:R-:W-:Y:S02]  /*1b50*/  CS2R R110, SRZ ;  /* 0x00000000006e7805 */ /* 0x000fe4000001ff00 */
[----:B------:R-:W-:Y:S01]  /*1b60*/  ISETP.NE.AND P0, PT, RZ, UR7, PT ;  /* 0x00000007ff007c0c */ /* 0x000fe2000bf05270 */
[----:B------:R-:W-:Y:S01]  /*1b70*/  UMOV UR9, 0x80000020 ;  /* 0x8000002000097882 */ /* 0x000fe20000000000 */
[----:B------:R-:W-:Y:S01]  /*1b80*/  UMOV UR11, 0x80000020 ;  /* 0x80000020000b7882 */ /* 0x000fe20000000000 */
        /* <DEDUP_REMOVED lines=17> */
[----:B------:R-:W-:Y:S02]  /*1ca0*/  IMAD.MOV.U32 R147, RZ, RZ, RZ ;  /* 0x000000ffff937224 */ /* 0x000fe400078e00ff */
[----:B------:R-:W-:Y:S01]  /*1cb0*/  IMAD.MOV.U32 R149, RZ, RZ, RZ ;  /* 0x000000ffff957224 */ /* 0x000fe200078e00ff */
[----:B------:R-:W-:Y:S01]  /*1cc0*/  QGMMA.64x128x32.F32.E5M2.E5M2 R24, gdesc[UR8], R24, gsb0 ;  /* 0x01e00000081879f3 */ /* 0x000fe20008003818 */
[----:B------:R-:W-:Y:S05]  /*1cd0*/  @!P0 BRA `(.L_x_21) ;  /* 0x0000000400088947 */ /* 0x000fea0003800000 */
[----:B------:R-:W-:Y:S02]  /*1ce0*/  WARPGROUP.DEPBAR.LE gsb0, 0x0 ;  /* 0x00008000000079c5 */ /* 0x000fe40000010000 */
[----:B------:R-:W-:-:S01]  /*1cf0*/  FADD R149, RZ, R24 ;  /* 0x00000018ff957221 */ /* 0x000fc20000000000 */
[----:B------:R-:W-:Y:S01]  /*1d00*/  FADD R144, RZ, R25 ;  /* 0x00000019ff907221 */ /* 0x000fe20000000000 */
        /* <DEDUP_REMOVED lines=62> */
[----:B------:R-:W-:-:S06]  /*20f0*/  UMOV UR6, URZ ;  /* 0x0000003f00067c82 */ /* 0x000fcc0008000000 */
.L_x_21:
[----:B------:R-:W-:-:S04]  /*2100*/  UIADD3 UR17, UR5, 0x1, URZ ;  /* 0x0000000105117890 */ /* 0x000fc8000fffe03f */
[----:B------:R-:W-:-:S04]  /*2110*/  UISETP.NE.AND UP0, UPT, UR17, 0x3, UPT ;  /* 0x000000031100788c */ /* 0x000fc8000bf05270 */
[----:B------:R-:W-:Y:S02]  /*2120*/  USEL UR8, URZ, 0x1, UP0 ;  /* 0x000000013f087887 */ /* 0x000fe40008000000 */
[----:B------:R-:W-:Y:S02]  /*2130*/  USEL UR17, UR17, URZ, UP0 ;  /* 0x0000003f11117287 */ /* 0x000fe40008000000 */
[----:B------:R-:W-:-:S06]  /*2140*/  ULOP3.LUT UR8, UR4, UR8, URZ, 0x3c, !UPT ;  /* 0x0000000804087292 */ /* 0x000fcc000f8e3c3f */
[----:B------:R-:W-:Y:S01]  /*2150*/  IMAD.U32 R19, RZ, RZ, UR8 ;  /* 0x00000008ff137e24 */ /* 0x000fe2000f8e00ff */
[----:B------:R-:W-:-:S06]  /*2160*/  UMOV UR8, 0x1 ;  /* 0x0000000100087882 */ /* 0x000fcc0000000000 */
.L_x_16:
[----:B------:R-:W-:-:S06]  /*2170*/  UISETP.GE.AND UP0, UPT, UR14, 0x1, UPT ;  /* 0x000000010e00788c */ /* 0x000fcc000bf06270 */
[----:B------:R-:W-:-:S13]  /*2180*/  PLOP3.LUT P0, PT, PT, PT, UP0, 0x80, 0x0 ;  /* 0x000000000000781c */ /* 0x000fda0003f0f008 */
[----:B------:R-:W-:Y:S05]  /*2190*/  @!P0 BRA `(.L_x_22) ;  /* 0x0000000800048947 */ /* 0x000fea0003800000 */
[----:B01----:R-:W-:Y:S01]  /*21a0*/  IMAD.U32 R16, RZ, RZ, UR14 ;  /* 0x0000000eff107e24 */ /* 0x003fe2000f8e00ff */
[----:B------:R-:W-:Y:S01]  /*21b0*/  UMOV UR20, UR5 ;  /* 0x0000000500147c82 */ /* 0x000fe20008000000 */
[----:B------:R-:W-:-:S05]  /*21c0*/  ULDC UR24, c[0x0][0x50c] ;  /* 0x0001430000187ab9 */ /* 0x000fca0000000800 */
.L_x_30:
[----:B------:R-:W-:-:S13]  /*21d0*/  ISETP.NE.AND P1, PT, R146, 0x3, PT ;  /* 0x000000039200780c */ /* 0x000fda0003f25270 */
[----:B01----:R-:W-:Y:S05]  /*21e0*/  @!P1 BRA `(.L_x_23) ;  /* 0x0000000000049947 */ /* 0x003fea0003800000 */
[----:B------:R-:W-:Y:S01]  /*21f0*/  BPT.TRAP 0x1 ;  /* 0x000000040000795c */ /* 0x000fe20000300000 */
.L_x_23:
[----:B------:R-:W-:Y:S01]  /*2200*/  ULEA UR9, UR17, UR12, 0x3 ;  /* 0x0000000c11097291 */ /* 0x000fe2000f8e183f */
[----:B------:R-:W-:-:S08]  /*2210*/  SHF.L.U32 R17, R19, 0x1f, RZ ;  /* 0x0000001f13117819 */ /* 0x000fd000000006ff */
[----:B------:R0:W1:Y:S01]  /*2220*/  SYNCS.PHASECHK.TRANS64.TRYWAIT P0, [UR9], R17 ;  /* 0x00000011ff0075a7 */ /* 0x0000620008000149 */
[----:B------:R-:W-:Y:S05]  /*2230*/  @!P1 BRA `(.L_x_24) ;  /* 0x0000000000049947 */ /* 0x000fea0003800000 */
[----:B------:R-:W-:Y:S01]  /*2240*/  BPT.TRAP 0x1 ;  /* 0x000000040000795c */ /* 0x000fe20000300000 */
.L_x_24:
[----:B-1----:R-:W-:Y:S05]  /*2250*/  @P0 BRA `(.L_x_25) ;  /* 0x0000000000080947 */ /* 0x002fea0003800000 */
[----:B------:R-:W1:Y:S02]  /*2260*/  SYNCS.PHASECHK.TRANS64.TRYWAIT P0, [UR9], R17 ;  /* 0x00000011ff0075a7 */ /* 0x000e640008000149 */
[----:B-1----:R-:W-:Y:S05]  /*2270*/  @!P0 BRA `(.L_x_26) ;  /* 0x0000006800f08947 */ /* 0x002fea0003800000 */
.L_x_25:
[----:B------:R-:W-:Y:S01]  /*2280*/  UIADD3 UR9, UR12, 0x100, URZ ;  /* 0x000001000c097890 */ /* 0x000fe2000fffe03f */
[----:B------:R-:W-:Y:S01]  /*2290*/  WARPGROUP.ARRIVE ;  /* 0x00000000000079c5 */ /* 0x000fe20000000000 */
[----:B------:R-:W-:Y:S02]  /*22a0*/  UIADD3 UR10, UR12, 0x3100, URZ ;  /* 0x000031000c0a7890 */ /* 0x000fe4000fffe03f */
[----:B------:R-:W-:Y:S02]  /*22b0*/  UISETP.NE.AND UP0, UPT, UR7, URZ, UPT ;  /* 0x0000003f0700728c */ /* 0x000fe4000bf05270 */
[----:B------:R-:W-:Y:S02]  /*22c0*/  USHF.R.U32.HI UR9, URZ, 0x4, UR9 ;  /* 0x000000043f097899 */ /* 0x000fe40008011609 */
[----:B------:R-:W-:Y:S02]  /*22d0*/  USHF.R.U32.HI UR10, URZ, 0x4, UR10 ;  /* 0x000000043f0a7899 */ /* 0x000fe4000801160a */
[----:B------:R-:W-:-:S02]  /*22e0*/  USEL UR8, UR8, URZ, !UP0 ;  /* 0x0000003f08087287 */ /* 0x000fc4000c000000 */
[----:B------:R-:W-:Y:S02]  /*22f0*/  ULOP3.LUT UR9, UR9, 0x3fff, URZ, 0xc0, !UPT ;  /* 0x00003fff09097892 */ /* 0x000fe4000f8ec03f */
[----:B------:R-:W-:Y:S02]  /*2300*/  ULOP3.LUT UR10, UR10, 0x3fff, URZ, 0xc0, !UPT ;  /* 0x00003fff0a0a7892 */ /* 0x000fe4000f8ec03f */
[----:B------:R-:W-:Y:S02]  /*2310*/  UISETP.NE.U32.AND UP0, UPT, UR8, URZ, UPT ;  /* 0x0000003f0800728c */ /* 0x000fe4000bf05070 */
[----:B------:R-:W-:Y:S02]  /*2320*/  ULOP3.LUT UR8, UR9, 0x10000, URZ, 0xfc, !UPT ;  /* 0x0001000009087892 */ /* 0x000fe4000f8efc3f */
[----:B------:R-:W-:Y:S02]  /*2330*/  ULOP3.LUT UR10, UR10, 0x10000, URZ, 0xfc, !UPT ;  /* 0x000100000a0a7892 */ /* 0x000fe4000f8efc3f */
[----:B------:R-:W-:-:S02]  /*2340*/  ULEA UR8, UR17, UR8, 0x8 ;  /* 0x0000000811087291 */ /* 0x000fc4000f8e403f */
[----:B------:R-:W-:Y:S01]  /*2350*/  ULEA UR10, UR17, UR10, 0x9 ;  /* 0x0000000a110a7291 */ /* 0x000fe2000f8e483f */
[----:B------:R-:W-:Y:S01]  /*2360*/  UMOV UR9, 0x80000020 ;  /* 0x8000002000097882 */ /* 0x000fe20000000000 */
[----:B------:R-:W-:Y:S01]  /*2370*/  UMOV UR11, 0x80000020 ;  /* 0x80000020000b7882 */ /* 0x000fe20000000000 */
[----:B------:R-:W-:-:S06]  /*2380*/  UIADD3 UR6, UR6, 0x2, URZ ;  /* 0x0000000206067890 */ /* 0x000fcc000fffe03f */
[----:B------:R-:W-:Y:S01]  /*2390*/  QGMMA.64x128x32.F32.E5M2.E5M2 R24, gdesc[UR8], R24, UP0 ;  /* 0x01e00000081879f3 */ /* 0x000fe2000bf03818 */
[----:B------:R-:W-:Y:S02]  /*23a0*/  UIADD3 UR8, UR8, 0x2, URZ ;  /* 0x0000000208087890 */ /* 0x000fe4000fffe03f */
[----:B------:R-:W-:Y:S01]  /*23b0*/  UIADD3 UR10, UR10, 0x2, URZ ;  /* 0x000000020a0a7890 */ /* 0x000fe2000fffe03f */
[----:B------:R-:W-:Y:S01]  /*23c0*/  UMOV UR9, 0x80000020 ;  /* 0x8000002000097882 */ /* 0x000fe20000000000 */
[----:B------:R-:W-:Y:S01]  /*23d0*/  UMOV UR11, 0x80000020 ;  /* 0x80000020000b7882 */ /* 0x000fe20000000000 */
[----:B------:R-:W-:-:S04]  /*23e0*/  UISETP.NE.AND UP0, UPT, UR6, UR24, UPT ;  /* 0x000000180600728c */ /* 0x000fc8000bf05270 */
[----:B------:R-:W-:-:S06]  /*23f0*/  USEL UR7, URZ, 0x1, UP0 ;  /* 0x000000013f077887 */ /* 0x000fcc0008000000 */
[----:B------:R-:W-:Y:S01]  /*2400*/  ISETP.NE.AND P0, PT, RZ, UR7, PT ;  /* 0x00000007ff007c0c */ /* 0x000fe2000bf05270 */
[----:B------:R-:W-:Y:S03]  /*2410*/  QGMMA.64x128x32.F32.E5M2.E5M2 R24, gdesc[UR8], R24, gsb0 ;  /* 0x01e00000081879f3 */ /* 0x000fe60008003818 */
[----:B------:R-:W-:-:S09]  /*2420*/  WARPGROUP.DEPBAR.LE gsb0, 0x1 ;  /* 0x00008000000079c5 */ /* 0x000fd20000010100 */
[----:B------:R-:W-:Y:S05]  /*2430*/  @!P0 BRA `(.L_x_27) ;  /* 0x0000000400088947 */ /* 0x000fea0003800000 */
[----:B------:R-:W-:Y:S02]  /*2440*/  WARPGROUP.DEPBAR.LE gsb0, 0x0 ;  /* 0x00008000000079c5 */ /* 0x000fe40000010000 */
[----:B------:R-:W-:-:S01]  /*2450*/  FADD R149, R24, R149 ;  /* 0x0000009518957221 */ /* 0x000fc20000000000 */
[----:B------:R-:W-:Y:S01]  /*2460*/  FADD R144, R25, R144 ;  /* 0x0000009019907221 */ /* 0x000fe20000000000 */
        /* <DEDUP_REMOVED lines=62> */
[----:B------:R-:W-:-:S06]  /*2850*/  UMOV UR6, URZ ;  /* 0x0000003f00067c82 */ /* 0x000fcc0008000000 */
.L_x_27:
[----:B------:R-:W-:Y:S05]  /*2860*/  @!P1 BRA `(.L_x_28) ;  /* 0x0000000000049947 */ /* 0x000fea0003800000 */
[----:B------:R-:W-:Y:S01]  /*2870*/  BPT.TRAP 0x1 ;  /* 0x000000040000795c */ /* 0x000fe20000300000 */
.L_x_28:
[----:B------:R-:W-:Y:S01]  /*2880*/  ULEA UR8, UR20, UR12, 0x3 ;  /* 0x0000000c14087291 */ /* 0x000fe2000f8e183f */
[----:B------:R-:W-:-:S03]  /*2890*/  ISETP.GT.U32.AND P0, PT, R7, 0x1, PT ;  /* 0x000000010700780c */ /* 0x000fc60003f04070 */
[----:B------:R-:W-:-:S04]  /*28a0*/  UIADD3 UR8, UR8, 0x18, URZ ;  /* 0x0000001808087890 */ /* 0x000fc8000fffe03f */
[----:B------:R-:W-:-:S09]  /*28b0*/  UPRMT UR8, URZ, 0x654, UR8 ;  /* 0x000006543f087896 */ /* 0x000fd20008000008 */
[----:B------:R-:W-:Y:S01]  /*28c0*/  SYNCS.ARRIVE.TRANS64.RED.A1T0 RZ, [UR8], RZ ;  /* 0x000000ffffff79a7 */ /* 0x000fe20008100408 */
[----:B------:R-:W-:Y:S05]  /*28d0*/  @P0 BRA `(.L_x_29) ;  /* 0x0000000000040947 */ /* 0x000fea0003800000 */
[----:B------:R-:W-:Y:S01]  /*28e0*/  BPT.TRAP 0x1 ;  /* 0x000000040000795c */ /* 0x000fe20000300000 */
.L_x_29:
[----:B------:R-:W-:Y:S01]  /*28f0*/  UIADD3 UR17, UR17, 0x1, URZ ;  /* 0x0000000111117890 */ /* 0x000fe2000fffe03f */
[C---:B------:R-:W-:Y:S01]  /*2900*/  ISETP.GT.AND P0, PT, R16.reuse, 0x1, PT ;  /* 0x000000011000780c */ /* 0x040fe20003f04270 */
[----:B------:R-:W-:Y:S01]  /*2910*/  UIADD3 UR20, UR20, 0x1, URZ ;  /* 0x0000000114147890 */ /* 0x000fe2000fffe03f */
[----:B------:R-:W-:Y:S01]  /*2920*/  VIADD R16, R16, 0xffffffff ;  /* 0xffffffff10107836 */ /* 0x000fe20000000000 */
[----:B------:R-:W-:Y:S02]  /*2930*/  UISETP.NE.AND UP0, UPT, UR17, 0x3, UPT ;  /* 0x000000031100788c */ /* 0x000fe4000bf05270 */
[----:B------:R-:W-:Y:S02]  /*2940*/  UISETP.NE.AND UP1, UPT, UR20, 0x3, UPT ;  /* 0x000000031400788c */ /* 0x000fe4000bf25270 */
[----:B------:R-:W-:Y:S02]  /*2950*/  USEL UR8, URZ, 0x1, UP0 ;  /* 0x000000013f087887 */ /* 0x000fe40008000000 */
[----:B------:R-:W-:-:S02]  /*2960*/  USEL UR17, UR17, URZ, UP0 ;  /* 0x0000003f11117287 */ /* 0x000fc40008000000 */
[----:B------:R-:W-:Y:S02]  /*2970*/  USEL UR20, UR20, URZ, UP1 ;  /* 0x0000003f14147287 */ /* 0x000fe40008800000 */
[----:B------:R-:W-:Y:S01]  /*2980*/  LOP3.LUT R19, R19, UR8, RZ, 0x3c, !PT ;  /* 0x0000000813137c12 */ /* 0x000fe2000f8e3cff */
[----:B------:R-:W-:Y:S01]  /*2990*/  UMOV UR8, 0x1 ;  /* 0x0000000100087882 */ /* 0x000fe20000000000 */
[----:B------:R-:W-:Y:S08]  /*29a0*/  @P0 BRA `(.L_x_30) ;  /* 0xfffffff800080947 */ /* 0x000ff0000383ffff */
.L_x_22:
[----:B------:R-:W-:Y:S01]  /*29b0*/  UISETP.NE.AND UP0, UPT, UR6, URZ, UPT ;  /* 0x0000003f0600728c */ /* 0x000fe2000bf05270 */
[----:B01----:R-:W0:Y:S01]  /*29c0*/  LDC R16, c[0x0][0x28c] ;  /* 0x0000a300ff107b82 */ /* 0x003e220000000800 */
[----:B------:R-:W-:Y:S02]  /*29d0*/  IMAD.U32 R17, RZ, RZ, UR23 ;  /* 0x00000017ff117e24 */ /* 0x000fe4000f8e00ff */
[----:B------:R-:W-:-:S06]  /*29e0*/  USEL UR6, URZ, 0x1, !UP0 ;  /* 0x000000013f067887 */ /* 0x000fcc000c000000 */
[----:B------:R-:W-:-:S13]  /*29f0*/  ISETP.NE.AND P0, PT, RZ, UR6, PT ;  /* 0x00000006ff007c0c */ /* 0x000fda000bf05270 */
[----:B------:R-:W-:Y:S05]  /*2a00*/  @!P0 BRA `(.L_x_31) ;  /* 0x0000000400048947 */ /* 0x000fea0003800000 */
[----:B------:R-:W-:Y:S02]  /*2a10*/  WARPGROUP.DEPBAR.LE gsb0, 0x0 ;  /* 0x00008000000079c5 */ /* 0x000fe40000010000 */
[----:B------:R-:W-:Y:S01]  /*2a20*/  FADD R149, R24, R149 ;  /* 0x0000009518957221 */ /* 0x000fe20000000000 */
        /* <DEDUP_REMOVED lines=62> */
[----:B------:R-:W-:-:S07]  /*2e10*/  FADD R22, R22, R87 ;  /* 0x0000005716167221 */ /* 0x000fce0000000000 */
.L_x_31:
[----:B0-----:R-:W-:Y:S01]  /*2e20*/  ISETP.GE.AND P0, PT, R16, 0x1, PT ;  /* 0x000000011000780c */ /* 0x001fe20003f06270 */
[----:B------:R0:W-:Y:S01]  /*2e30*/  SYNCS.ARRIVE.TRANS64.A1T0 RZ, [R17+UR22], RZ ;  /* 0x000000ff11ff79a7 */ /* 0x0001e20008100016 */
[----:B------:R-:W-:-:S11]  /*2e40*/  WARPGROUP.DEPBAR.LE gsb0, 0x0 ;  /* 0x00008000000079c5 */ /* 0x000fd60000010000 */
[----:B------:R-:W-:Y:S05]  /*2e50*/  @!P0 BRA `(.L_x_32) ;  /* 0x0000000000388947 */ /* 0x000fea0003800000 */
[----:B------:R-:W-:-:S13]  /*2e60*/  ISETP.NE.AND P0, PT, R146, 0x3, PT ;  /* 0x000000039200780c */ /* 0x000fda0003f05270 */
[----:B------:R-:W-:Y:S05]  /*2e70*/  @!P0 BRA `(.L_x_33) ;  /* 0x0000000000048947 */ /* 0x000fea0003800000 */
[----:B------:R-:W-:Y:S01]  /*2e80*/  BPT.TRAP 0x1 ;  /* 0x000000040000795c */ /* 0x000fe20000300000 */
.L_x_33:
[----:B------:R-:W-:Y:S01]  /*2e90*/  UIADD3 UR8, UR14, UR5, URZ ;  /* 0x000000050e087290 */ /* 0x000fe2000fffe03f */
[----:B------:R-:W-:-:S03]  /*2ea0*/  ISETP.GT.U32.AND P0, PT, R7, 0x1, PT ;  /* 0x000000010700780c */ /* 0x000fc60003f04070 */
[----:B------:R-:W-:-:S04]  /*2eb0*/  UIMAD.WIDE.U32 UR6, UR8, -0x55555555, URZ ;  /* 0xaaaaaaab080678a5 */ /* 0x000fc8000f8e003f */
[----:B------:R-:W-:-:S04]  /*2ec0*/  USHF.R.U32.HI UR6, URZ, 0x1, UR7 ;  /* 0x000000013f067899 */ /* 0x000fc80008011607 */
[----:B------:R-:W-:-:S04]  /*2ed0*/  UIMAD UR8, UR6, -0x3, UR8 ;  /* 0xfffffffd060878a4 */ /* 0x000fc8000f8e0208 */
[----:B------:R-:W-:-:S04]  /*2ee0*/  ULEA UR8, UR8, UR12, 0x3 ;  /* 0x0000000c08087291 */ /* 0x000fc8000f8e183f */
[----:B------:R-:W-:-:S04]  /*2ef0*/  UIADD3 UR8, UR8, 0x18, URZ ;  /* 0x0000001808087890 */ /* 0x000fc8000fffe03f */
[----:B------:R-:W-:-:S09]  /*2f00*/  UPRMT UR8, URZ, 0x654, UR8 ;  /* 0x000006543f087896 */ /* 0x000fd20008000008 */
[----:B------:R-:W-:Y:S01]  /*2f10*/  SYNCS.ARRIVE.TRANS64.RED.A1T0 RZ, [UR8], RZ ;  /* 0x000000ffffff79a7 */ /* 0x000fe20008100408 */
[----:B------:R-:W-:Y:S05]  /*2f20*/  @P0 BRA `(.L_x_32) ;  /* 0x0000000000040947 */ /* 0x000fea0003800000 */
[----:B------:R-:W-:Y:S01]  /*2f30*/  BPT.TRAP 0x1 ;  /* 0x000000040000795c */ /* 0x000fe20000300000 */
.L_x_32:
[----:B------:R-:W-:Y:S01]  /*2f40*/  SHF.L.U32 R16, R148, 0x1f, RZ ;  /* 0x0000001f94107819 */ /* 0x000fe200000006ff */
[----:B------:R-:W-:Y:S01]  /*2f50*/  UIADD3 UR5, UR21, UR5, URZ ;  /* 0x0000000515057290 */ /* 0x000fe2000fffe03f */
[----:B------:R-:W1:Y:S01]  /*2f60*/  LDC R32, c[0x0][0x288] ;  /* 0x0000a200ff207b82 */ /* 0x000e620000000800 */
[----:B------:R-:W-:Y:S01]  /*2f70*/  UISETP.GE.U32.AND UP1, UPT, UR21, 0x3, UPT ;  /* 0x000000031500788c */ /* 0x000fe2000bf26070 */
[----:B------:R-:W-:Y:S01]  /*2f80*/  IMAD.SHL.U32 R26, R11, 0x2, RZ ;  /* 0x000000020b1a7824 */ /* 0x000fe200078e00ff */
[----:B------:R-:W-:Y:S02]  /*2f90*/  UISETP.GT.U32.AND UP0, UPT, UR5, 0x2, UPT ;  /* 0x000000020500788c */ /* 0x000fe4000bf04070 */
[----:B------:R-:W-:Y:S02]  /*2fa0*/  UIMAD.WIDE.U32 UR6, UR5, -0x55555555, URZ ;  /* 0xaaaaaaab050678a5 */ /* 0x000fe4000f8e003f */
[----:B------:R-:W-:Y:S01]  /*2fb0*/  UISETP.LT.U32.AND UP0, UPT, UR21, 0x3, UP0 ;  /* 0x000000031500788c */ /* 0x000fe20008701070 */
[----:B------:R-:W2:Y:S01]  /*2fc0*/  SYNCS.PHASECHK.TRANS64.TRYWAIT P0, [UR15+0x8], R16 ;  /* 0x00000810ff0075a7 */ /* 0x000ea2000800014f */
[----:B------:R-:W-:Y:S01]  /*2fd0*/  USHF.R.U32.HI UR6, URZ, 0x1, UR7 ;  /* 0x000000013f067899 */ /* 0x000fe20008011607 */
[----:B------:R-:W-:Y:S01]  /*2fe0*/  SHF.R.S32.HI R27, RZ, 0x1f, R26 ;  /* 0x0000001fff1b7819 */ /* 0x000fe2000001141a */
[----:B------:R-:W-:-:S02]  /*2ff0*/  USEL UR8, URZ, 0x1, !UP0 ;  /* 0x000000013f087887 */ /* 0x000fc4000c000000 */
[----:B------:R-:W-:Y:S02]  /*3000*/  UIMAD UR5, UR6, -0x3, UR5 ;  /* 0xfffffffd060578a4 */ /* 0x000fe4000f8e0205 */
[----:B------:R-:W-:-:S04]  /*3010*/  ULOP3.LUT UR4, UR4, UR8, URZ, 0x3c, !UPT ;  /* 0x0000000804047292 */ /* 0x000fc8000f8e3c3f */
[----:B------:R-:W-:Y:S01]  /*3020*/  @UP1 ULOP3.LUT UR4, UR4, 0x1, UR6, 0x78, !UPT ;  /* 0x0000000104041892 */ /* 0x000fe2000f8e7806 */
[----:B-12---:R-:W-:Y:S11]  /*3030*/  @!P0 BRA `(.L_x_34) ;  /* 0x0000005c00988947 */ /* 0x006ff60003800000 */
.L_x_191:
[----:B------:R-:W-:Y:S01]  /*3040*/  IMAD.SHL.U32 R28, R6, 0x40, RZ ;  /* 0x00000040061c7824 */ /* 0x000fe200078e00ff */
[----:B------:R-:W-:Y:S01]  /*3050*/  ULDC UR8, c[0x0][0x284] ;  /* 0x0000a10000087ab9 */ /* 0x000fe20000000800 */
[----:B------:R-:W-:Y:S01]  /*3060*/  IMAD.SHL.U32 R29, R5, 0x80, RZ ;  /* 0x00000080051d7824 */ /* 0x000fe200078e00ff */
[----:B------:R-:W-:Y:S01]  /*3070*/  SHF.R.S32.HI R34, RZ, 0x1f, R4 ;  /* 0x0000001fff227819 */ /* 0x000fe20000011404 */
[----:B------:R-:W-:Y:S01]  /*3080*/  ULDC.64 UR6, c[0x0][0x5d0] ;  /* 0x0001740000067ab9 */ /* 0x000fe20000000a00 */
[----:B------:R-:W-:Y:S01]  /*3090*/  ISETP.GE.AND P0, PT, R28, UR8, PT ;  /* 0x000000081c007c0c */ /* 0x000fe2000bf06270 */
[----:B0-----:R-:W-:Y:S01]  /*30a0*/  IMAD.WIDE.U32 R16, R4, UR6, R26 ;  /* 0x0000000604107c25 */ /* 0x001fe2000f8e001a */
[----:B------:R-:W-:Y:S02]  /*30b0*/  SHF.R.S32.HI R33, RZ, 0x1f, R29 ;  /* 0x0000001fff217819 */ /* 0x000fe4000001141d */
[C---:B------:R-:W-:Y:S01]  /*30c0*/  ISETP.GE.OR P0, PT, R29.reuse, R32, P0 ;  /* 0x000000201d00720c */ /* 0x040fe20000706670 */
[----:B------:R-:W-:Y:S01]  /*30d0*/  IMAD R5, R34, UR6, RZ ;  /* 0x0000000622057c24 */ /* 0x000fe2000f8e02ff */
[----:B------:R-:W-:-:S03]  /*30e0*/  IADD3 R16, P1, R29, R16, RZ ;  /* 0x000000101d107210 */ /* 0x000fc60007f3e0ff */
[----:B------:R-:W-:-:S05]  /*30f0*/  IMAD R5, R4, UR7, R5 ;  /* 0x0000000704057c24 */ /* 0x000fca000f8e0205 */
[----:B------:R-:W-:-:S03]  /*3100*/  IADD3.X R17, R33, R17, R5, P1, !PT ;  /* 0x0000001121117210 */ /* 0x000fc60000ffe405 */
[----:B------:R-:W-:Y:S05]  /*3110*/  @P0 BRA `(.L_x_35) ;  /* 0x0000004400b80947 */ /* 0x000fea0003800000 */
[----:B------:R-:W0:Y:S01]  /*3120*/  LDC.64 R30, c[0x0][0x5c8] ;  /* 0x00017200ff1e7b82 */ /* 0x000e220000000a00 */
[----:B------:R-:W-:Y:S01]  /*3130*/  IMAD.WIDE R24, R6, 0x40, R14 ;  /* 0x0000004006187825 */ /* 0x000fe200078e020e */
[----:B------:R-:W-:Y:S01]  /*3140*/  ULDC.64 UR6, c[0x0][0x5c0] ;  /* 0x0001700000067ab9 */ /* 0x000fe20000000a00 */
[----:B------:R-:W-:Y:S02]  /*3150*/  BSSY B0, `(.L_x_35) ;  /* 0x000046a000007945 */ /* 0x000fe40003800000 */
[----:B------:R-:W-:-:S04]  /*3160*/  IMAD R6, R11, -0x2, R32 ;  /* 0xfffffffe0b067824 */ /* 0x000fc800078e0220 */
[----:B------:R-:W-:Y:S02]  /*3170*/  IMAD.IADD R6, R6, 0x1, -R29 ;  /* 0x0000000106067824 */ /* 0x000fe400078e0a1d */
[-C--:B0-----:R-:W-:Y:S02]  /*3180*/  IMAD R5, R25, R30.reuse, RZ ;  /* 0x0000001e19057224 */ /* 0x081fe400078e02ff */
[----:B------:R-:W-:-:S04]  /*3190*/  IMAD.WIDE.U32 R16, R24, R30, R16 ;  /* 0x0000001e18107225 */ /* 0x000fc800078e0010 */
[----:B------:R-:W-:Y:S01]  /*31a0*/  IMAD R19, R24, R31, R5 ;  /* 0x0000001f18137224 */ /* 0x000fe200078e0205 */
[----:B------:R-:W-:Y:S02]  /*31b0*/  LEA R5, P0, R30, R16, 0x3 ;  /* 0x000000101e057211 */ /* 0x000fe400078018ff */
[----:B------:R-:W-:Y:S01]  /*31c0*/  IADD3 R18, P1, R16, UR6, RZ ;  /* 0x0000000610127c10 */ /* 0x000fe2000ff3e0ff */
[----:B------:R-:W-:Y:S01]  /*31d0*/  IMAD.IADD R19, R17, 0x1, R19 ;  /* 0x0000000111137824 */ /* 0x000fe200078e0213 */
[----:B------:R-:W-:-:S04]  /*31e0*/  IADD3 R16, P3, R5, UR6, RZ ;  /* 0x0000000605107c10 */ /* 0x000fc8000ff7e0ff */
[----:B------:R-:W-:Y:S01]  /*31f0*/  LEA.HI.X R5, R30, R19, R31, 0x3, P0 ;  /* 0x000000131e057211 */ /* 0x000fe200000f1c1f */
[----:B------:R-:W-:Y:S01]  /*3200*/  IMAD.IADD R30, R13, 0x1, -R28 ;  /* 0x000000010d1e7824 */ /* 0x000fe200078e0a1c */
[----:B-----5:R-:W-:Y:S02]  /*3210*/  FSETP.NEU.AND P0, PT, R12, RZ, PT ;  /* 0x000000ff0c00720b */ /* 0x020fe40003f0d000 */
[----:B------:R-:W-:Y:S02]  /*3220*/  IADD3.X R19, R19, UR7, RZ, P1, !PT ;  /* 0x0000000713137c10 */ /* 0x000fe40008ffe4ff */
[----:B------:R-:W-:-:S09]  /*3230*/  IADD3.X R17, R5, UR7, RZ, P3, !PT ;  /* 0x0000000705117c10 */ /* 0x000fd20009ffe4ff */
[----:B------:R-:W-:Y:S05]  /*3240*/  @!P0 BRA `(.L_x_36) ;  /* 0x0000003400608947 */ /* 0x000fea0003800000 */
[----:B------:R-:W-:Y:S01]  /*3250*/  ULDC.64 UR6, c[0x0][0x5b8] ;  /* 0x00016e0000067ab9 */ /* 0x000fe20000000a00 */
[----:B------:R-:W-:Y:S01]  /*3260*/  ULDC.64 UR8, c[0x0][0x5a8] ;  /* 0x00016a0000087ab9 */ /* 0x000fe20000000a00 */
[----:B------:R-:W-:Y:S01]  /*3270*/  IMAD.WIDE.U32 R26, R4, UR6, R26 ;  /* 0x00000006041a7c25 */ /* 0x000fe2000f8e001a */
[----:B------:R-:W-:Y:S01]  /*3280*/  BSSY B1, `(.L_x_37) ;  /* 0x0000010000017945 */ /* 0x000fe20003800000 */
[----:B------:R-:W-:Y:S02]  /*3290*/  PRMT R28, RZ, 0x7610, R28 ;  /* 0x00007610ff1c7816 */ /* 0x000fe4000000001c */
[----:B------:R-:W-:Y:S01]  /*32a0*/  IMAD R5, R34, UR6, RZ ;  /* 0x0000000622057c24 */ /* 0x000fe2000f8e02ff */
[----:B------:R-:W-:-:S03]  /*32b0*/  IADD3 R26, P0, R29, R26, RZ ;  /* 0x0000001a1d1a7210 */ /* 0x000fc60007f1e0ff */
[----:B------:R-:W-:Y:S01]  /*32c0*/  IMAD R5, R4, UR7, R5 ;  /* 0x0000000704057c24 */ /* 0x000fe2000f8e0205 */
[----:B------:R-:W-:Y:S02]  /*32d0*/  ULDC.64 UR6, c[0x0][0x5b0] ;  /* 0x00016c0000067ab9 */ /* 0x000fe40000000a00 */
[----:B------:R-:W-:Y:S02]  /*32e0*/  IMAD R29, R25, UR6, RZ ;  /* 0x00000006191d7c24 */ /* 0x000fe4000f8e02ff */
[----:B------:R-:W-:Y:S02]  /*32f0*/  IADD3.X R27, R33, R27, R5, P0, !PT ;  /* 0x0000001b211b7210 */ /* 0x000fe400007fe405 */
[----:B------:R-:W-:Y:S01]  /*3300*/  ISETP.GE.AND P0, PT, R30, 0x1, PT ;  /* 0x000000011e00780c */ /* 0x000fe20003f06270 */
[C---:B------:R-:W-:Y:S02]  /*3310*/  IMAD R29, R24.reuse, UR7, R29 ;  /* 0x00000007181d7c24 */ /* 0x040fe4000f8e021d */
[----:B------:R-:W-:Y:S01]  /*3320*/  IMAD.WIDE.U32 R4, R24, UR6, R26 ;  /* 0x0000000618047c25 */ /* 0x000fe2000f8e001a */
[----:B------:R-:W-:-:S02]  /*3330*/  ISETP.LT.OR P4, PT, R6, 0x1, !P0 ;  /* 0x000000010600780c */ /* 0x000fc40004781670 */
[----:B------:R-:W-:-:S04]  /*3340*/  IADD3 R4, P1, R4, UR8, RZ ;  /* 0x0000000804047c10 */ /* 0x000fc8000ff3e0ff */
[----:B------:R-:W-:-:S07]  /*3350*/  IADD3.X R5, R5, UR9, R29, P1, !PT ;  /* 0x0000000905057c10 */ /* 0x000fce0008ffe41d */
[----:B------:R-:W-:Y:S05]  /*3360*/  @P4 BRA `(.L_x_38) ;  /* 0x0000000000044947 */ /* 0x000fea0003800000 */
[----:B------:R0:W5:Y:S02]  /*3370*/  LDG.E.U8 R28, desc[UR18][R4.64] ;  /* 0x00000012041c7981 */ /* 0x000164000c1e1100 */
.L_x_38:
[----:B------:R-:W-:Y:S05]  /*3380*/  BSYNC B1 ;  /* 0x0000000000017941 */ /* 0x000fea0003800000 */
.L_x_37:
[----:B-----5:R-:W-:Y:S01]  /*3390*/  LOP3.LUT R28, R28, 0xff, RZ, 0xc0, !PT ;  /* 0x000000ff1c1c7812 */ /* 0x020fe200078ec0ff */
[----:B------:R-:W-:Y:S01]  /*33a0*/  BSSY B1, `(.L_x_39) ;  /* 0x000000b000017945 */ /* 0x000fe20003800000 */
[----:B------:R-:W-:Y:S02]  /*33b0*/  ISETP.LT.OR P3, PT, R6, 0x2, !P0 ;  /* 0x000000020600780c */ /* 0x000fe40004761670 */
[----:B------:R-:W-:-:S05]  /*33c0*/  F2FP.F16.E5M2.UNPACK_B R28, R28 ;  /* 0x0000001cff1c723e */ /* 0x000fca00020004ff */
[----:B------:R-:W-:-:S05]  /*33d0*/  HADD2.F32 R29, -RZ, R28.H0_H0 ;  /* 0x2000001cff1d7230 */ /* 0x000fca0000004100 */
[----:B------:R-:W-:-:S04]  /*33e0*/  FMUL R28, R29, R12 ;  /* 0x0000000c1d1c7220 */ /* 0x000fc80000400000 */
[----:B------:R-:W-:-:S05]  /*33f0*/  FFMA R28, R149, R10, R28 ;  /* 0x0000000a951c7223 */ /* 0x000fca000000001c */
[----:B------:R-:W-:Y:S02]  /*3400*/  F2FP.SATFINITE.E5M2.F32.PACK_AB_MERGE_C R29, RZ, R28, RZ ;  /* 0x0000001cff1d723e */ /* 0x000fe400048060ff */
[----:B------:R-:W-:-:S03]  /*3410*/  PRMT R28, RZ, 0x7610, R28 ;  /* 0x00007610ff1c7816 */ /* 0x000fc6000000001c */
[----:B------:R1:W-:Y:S01]  /*3420*/  @!P4 STG.E.U8 desc[UR18][R18.64], R29 ;  /* 0x0000001d1200c986 */ /* 0x0003e2000c101112 */
[----:B------:R-:W-:Y:S05]  /*3430*/  @P3 BRA `(.L_x_40) ;  /* 0x0000000000043947 */ /* 0x000fea0003800000 */
[----:B------:R2:W5:Y:S02]  /*3440*/  LDG.E.U8 R28, desc[UR18][R4.64+0x1] ;  /* 0x00000112041c7981 */ /* 0x000564000c1e1100 */
.L_x_40:
[----:B------:R-:W-:Y:S05]  /*3450*/  BSYNC B1 ;  /* 0x0000000000017941 */ /* 0x000fea0003800000 */
.L_x_39:
[----:B-----5:R-:W-:Y:S01]  /*3460*/  LOP3.LUT R28, R28, 0xff, RZ, 0xc0, !PT ;  /* 0x000000ff1c1c7812 */ /* 0x020fe200078ec0ff */
[----:B------:R-:W-:Y:S01]  /*3470*/  BSSY B1, `(.L_x_41) ;  /* 0x0000013000017945 */ /* 0x000fe20003800000 */
[----:B------:R-:W-:Y:S02]  /*3480*/  IADD3 R31, P1, R24, 0x8, RZ ;  /* 0x00000008181f7810 */ /* 0x000fe40007f3e0ff */
[----:B------:R-:W-:-:S03]  /*3490*/  F2FP.F16.E5M2.UNPACK_B R28, R28 ;  /* 0x0000001cff1c723e */ /* 0x000fc600020004ff */
[----:B------:R-:W-:Y:S01]  /*34a0*/  IMAD.X R24, RZ, RZ, R25, P1 ;  /* 0x000000ffff187224 */ /* 0x000fe200008e0619 */
[----:B------:R-:W-:Y:S01]  /*34b0*/  ISETP.GE.AND P1, PT, R30, 0x9, PT ;  /* 0x000000091e00780c */ /* 0x000fe20003f26270 */
[----:B-1----:R-:W-:Y:S02]  /*34c0*/  HADD2.F32 R29, -RZ, R28.H0_H0 ;  /* 0x2000001cff1d7230 */ /* 0x002fe40000004100 */
[----:B------:R-:W-:Y:S01]  /*34d0*/  IMAD R24, R24, UR6, RZ ;  /* 0x0000000618187c24 */ /* 0x000fe2000f8e02ff */
[----:B------:R-:W-:Y:S01]  /*34e0*/  ISETP.LT.OR P5, PT, R6, 0x1, !P1 ;  /* 0x000000010600780c */ /* 0x000fe20004fa1670 */
[----:B------:R-:W-:-:S04]  /*34f0*/  IMAD.WIDE.U32 R26, R31, UR6, R26 ;  /* 0x000000061f1a7c25 */ /* 0x000fc8000f8e001a */
[----:B------:R-:W-:Y:S01]  /*3500*/  FMUL R29, R29, R12 ;  /* 0x0000000c1d1d7220 */ /* 0x000fe20000400000 */
[----:B------:R-:W-:-:S03]  /*3510*/  IMAD R31, R31, UR7, R24 ;  /* 0x000000071f1f7c24 */ /* 0x000fc6000f8e0218 */
[----:B------:R-:W-:Y:S01]  /*3520*/  FFMA R29, R144, R10, R29 ;  /* 0x0000000a901d7223 */ /* 0x000fe2000000001d */
[----:B------:R-:W-:Y:S02]  /*3530*/  IADD3 R24, P4, R26, UR8, RZ ;  /* 0x000000081a187c10 */ /* 0x000fe4000ff9e0ff */
[----:B------:R-:W-:Y:S02]  /*3540*/  PRMT R26, RZ, 0x7610, R26 ;  /* 0x00007610ff1a7816 */ /* 0x000fe4000000001a */
[----:B------:R-:W-:Y:S02]  /*3550*/  F2FP.SATFINITE.E5M2.F32.PACK_AB_MERGE_C R29, RZ, R29, RZ ;  /* 0x0000001dff1d723e */ /* 0x000fe400048060ff */
[----:B------:R-:W-:-:S03]  /*3560*/  IADD3.X R25, R27, UR9, R31, P4, !PT ;  /* 0x000000091b197c10 */ /* 0x000fc6000a7fe41f */
[----:B------:R1:W-:Y:S01]  /*3570*/  @!P3 STG.E.U8 desc[UR18][R18.64+0x1], R29 ;  /* 0x0000011d1200b986 */ /* 0x0003e2000c101112 */
[----:B------:R-:W-:Y:S05]  /*3580*/  @P5 BRA `(.L_x_42) ;  /* 0x0000000000045947 */ /* 0x000fea0003800000 */
[----:B------:R3:W5:Y:S02]  /*3590*/  LDG.E.U8 R26, desc[UR18][R24.64] ;  /* 0x00000012181a7981 */ /* 0x000764000c1e1100 */
.L_x_42:
[----:B------:R-:W-:Y:S05]  /*35a0*/  BSYNC B1 ;  /* 0x0000000000017941 */ /* 0x000fea0003800000 */
.L_x_41:
        /* <DEDUP_REMOVED lines=12> */
.L_x_44:
[----:B------:R-:W-:Y:S05]  /*3670*/  BSYNC B1 ;  /* 0x0000000000017941 */ /* 0x000fea0003800000 */
.L_x_43:
[----:B-----5:R-:W-:Y:S01]  /*3680*/  LOP3.LUT R26, R26, 0xff, RZ, 0xc0, !PT ;  /* 0x000000ff1a1a7812 */ /* 0x020fe200078ec0ff */
[----:B------:R-:W-:Y:S01]  /*3690*/  BSSY B1, `(.L_x_45) ;  /* 0x000000b000017945 */ /* 0x000fe20003800000 */
[----:B------:R-:W-:Y:S02]  /*36a0*/  ISETP.LT.OR P4, PT, R6, 0x9, !P0 ;  /* 0x000000090600780c */ /* 0x000fe40004781670 */
[----:B------:R-:W-:-:S05]  /*36b0*/  F2FP.F16.E5M2.UNPACK_B R26, R26 ;  /* 0x0000001aff1a723e */ /* 0x000fca00020004ff */
[----:B----4-:R-:W-:Y:S01]  /*36c0*/  HADD2.F32 R27, -RZ, R26.H0_H0 ;  /* 0x2000001aff1b7230 */ /* 0x010fe20000004100 */
[----:B------:R-:W-:-:S04]  /*36d0*/  PRMT R26, RZ, 0x7610, R26 ;  /* 0x00007610ff1a7816 */ /* 0x000fc8000000001a */
[----:B------:R-:W-:-:S04]  /*36e0*/  FMUL R27, R27, R12 ;  /* 0x0000000c1b1b7220 */ /* 0x000fc80000400000 */
[----:B------:R-:W-:-:S05]  /*36f0*/  FFMA R27, R142, R10, R27 ;  /* 0x0000000a8e1b7223 */ /* 0x000fca000000001b */
[----:B------:R-:W-:-:S05]  /*3700*/  F2FP.SATFINITE.E5M2.F32.PACK_AB_MERGE_C R27, RZ, R27, RZ ;  /* 0x0000001bff1b723e */ /* 0x000fca00048060ff */
[----:B------:R4:W-:Y:S01]  /*3710*/  @!P3 STG.E.U8 desc[UR18][R16.64+0x1], R27 ;  /* 0x0000011b1000b986 */ /* 0x0009e2000c101112 */
[----:B------:R-:W-:Y:S05]  /*3720*/  @P4 BRA `(.L_x_46) ;  /* 0x0000000000044947 */ /* 0x000fea0003800000 */
[----:B------:R0:W5:Y:S02]  /*3730*/  LDG.E.U8 R26, desc[UR18][R4.64+0x8] ;  /* 0x00000812041a7981 */ /* 0x000164000c1e1100 */
.L_x_46:
[----:B------:R-:W-:Y:S05]  /*3740*/  BSYNC B1 ;  /* 0x0000000000017941 */ /* 0x000fea0003800000 */
.L_x_45:
[----:B-----5:R-:W-:Y:S01]  /*3750*/  LOP3.LUT R26, R26, 0xff, RZ, 0xc0, !PT ;  /* 0x000000ff1a1a7812 */ /* 0x020fe200078ec0ff */
[----:B------:R-:W-:Y:S01]  /*3760*/  BSSY B1, `(.L_x_47) ;  /* 0x000000b000017945 */ /* 0x000fe20003800000 */
[----:B------:R-:W-:Y:S02]  /*3770*/  ISETP.LT.OR P3, PT, R6, 0xa, !P0 ;  /* 0x0000000a0600780c */ /* 0x000fe40004761670 */
[----:B------:R-:W-:-:S05]  /*3780*/  F2FP.F16.E5M2.UNPACK_B R26, R26 ;  /* 0x0000001aff1a723e */ /* 0x000fca00020004ff */
[----:B----4-:R-:W-:-:S05]  /*3790*/  HADD2.F32 R27, -RZ, R26.H0_H0 ;  /* 0x2000001aff1b7230 */ /* 0x010fca0000004100 */
[----:B------:R-:W-:-:S04]  /*37a0*/  FMUL R26, R27, R12 ;  /* 0x0000000c1b1a7220 */ /* 0x000fc80000400000 */
[----:B------:R-:W-:-:S05]  /*37b0*/  FFMA R26, R145, R10, R26 ;  /* 0x0000000a911a7223 */ /* 0x000fca000000001a */
[----:B------:R-:W-:Y:S02]  /*37c0*/  F2FP.SATFINITE.E5M2.F32.PACK_AB_MERGE_C R27, RZ, R26, RZ ;  /* 0x0000001aff1b723e */ /* 0x000fe400048060ff */
[----:B------:R-:W-:-:S03]  /*37d0*/  PRMT R26, RZ, 0x7610, R26 ;  /* 0x00007610ff1a7816 */ /* 0x000fc6000000001a */
[----:B------:R4:W-:Y:S01]  /*37e0*/  @!P4 STG.E.U8 desc[UR18][R18.64+0x8], R27 ;  /* 0x0000081b1200c986 */ /* 0x0009e2000c101112 */
[----:B------:R-:W-:Y:S05]  /*37f0*/  @P3 BRA `(.L_x_48) ;  /* 0x0000000000043947 */ /* 0x000fea0003800000 */
[----:B------:R0:W5:Y:S02]  /*3800*/  LDG.E.U8 R26, desc[UR18][R4.64+0x9] ;  /* 0x00000912041a7981 */ /* 0x000164000c1e1100 */
.L_x_48:
[----:B------:R-:W-:Y:S05]  /*3810*/  BSYNC B1 ;  /* 0x0000000000017941 */ /* 0x000fea0003800000 */
.L_x_47:
        /* <DEDUP_REMOVED lines=12> */
.L_x_50:
[----:B------:R-:W-:Y:S05]  /*38e0*/  BSYNC B1 ;  /* 0x0000000000017941 */ /* 0x000fea0003800000 */
.L_x_49:
        /* <DEDUP_REMOVED lines=12> */
.L_x_52:
[----:B------:R-:W-:Y:S05]  /*39b0*/  BSYNC B1 ;  /* 0x0000000000017941 */ /* 0x000fea0003800000 */
.L_x_51:
        /* <DEDUP_REMOVED lines=12> */
.L_x_54:
[----:B------:R-:W-:Y:S05]  /*3a80*/  BSYNC B1 ;  /* 0x0000000000017941 */ /* 0x000fea0003800000 */
.L_x_53:
        /* <DEDUP_REMOVED lines=12> */
.L_x_56:
[----:B------:R-:W-:Y:S05]  /*3b50*/  BSYNC B1 ;  /* 0x0000000000017941 */ /* 0x000fea0003800000 */
.L_x_55:
        /* <DEDUP_REMOVED lines=12> */
.L_x_58:
[----:B------:R-:W-:Y:S05]  /*3c20*/  BSYNC B1 ;  /* 0x0000000000017941 */ /* 0x000fea0003800000 */
.L_x_57:
        /* <DEDUP_REMOVED lines=12> */
.L_x_60:
[----:B------:R-:W-:Y:S05]  /*3cf0*/  BSYNC B1 ;  /* 0x0000000000017941 */ /* 0x000fea0003800000 */
.L_x_59:
        /* <DEDUP_REMOVED lines=12> */
.L_x_62:
[----:B------:R-:W-:Y:S05]  /*3dc0*/  BSYNC B1 ;  /* 0x0000000000017941 */ /* 0x000fea0003800000 */
.L_x_61:
        /* <DEDUP_REMOVED lines=12> */
.L_x_64:
[----:B------:R-:W-:Y:S05]  /*3e90*/  BSYNC B1 ;  /* 0x0000000000017941 */ /* 0x000fea0003800000 */
.L_x_63:
        /* <DEDUP_REMOVED lines=12> */
.L_x_66:
[----:B------:R-:W-:Y:S05]  /*3f60*/  BSYNC B1 ;  /* 0x0000000000017941 */ /* 0x000fea0003800000 */
.L_x_65:
        /* <DEDUP_REMOVED lines=12> */
.L_x_68:
[----:B------:R-:W-:Y:S05]  /*4030*/  BSYNC B1 ;  /* 0x0000000000017941 */ /* 0x000fea0003800000 */
.L_x_67:
        /* <DEDUP_REMOVED lines=12> */
.L_x_70:
[----:B------:R-:W-:Y:S05]  /*4100*/  BSYNC B1 ;  /* 0x0000000000017941 */ /* 0x000fea0003800000 */
.L_x_69:
        /* <DEDUP_REMOVED lines=12> */
.L_x_72:
[----:B------:R-:W-:Y:S05]  /*41d0*/  BSYNC B1 ;  /* 0x0000000000017941 */ /* 0x000fea0003800000 */
.L_x_71:
        /* <DEDUP_REMOVED lines=12> */
.L_x_74:
[----:B------:R-:W-:Y:S05]  /*42a0*/  BSYNC B1 ;  /* 0x0000000000017941 */ /* 0x000fea0003800000 */
.L_x_73:
        /* <DEDUP_REMOVED lines=12> */
.L_x_76:
[----:B------:R-:W-:Y:S05]  /*4370*/  BSYNC B1 ;  /* 0x0000000000017941 */ /* 0x000fea0003800000 */
.L_x_75:
        /* <DEDUP_REMOVED lines=12> */
.L_x_78:
[----:B------:R-:W-:Y:S05]  /*4440*/  BSYNC B1 ;  /* 0x0000000000017941 */ /* 0x000fea0003800000 */
.L_x_77:
        /* <DEDUP_REMOVED lines=12> */
.L_x_80:
[----:B------:R-:W-:Y:S05]  /*4510*/  BSYNC B1 ;  /* 0x0000000000017941 */ /* 0x000fea0003800000 */
.L_x_79:
        /* <DEDUP_REMOVED lines=12> */
.L_x_82:
[----:B------:R-:W-:Y:S05]  /*45e0*/  BSYNC B1 ;  /* 0x0000000000017941 */ /* 0x000fea0003800000 */
.L_x_81:
        /* <DEDUP_REMOVED lines=12> */
.L_x_84:
[----:B------:R-:W-:Y:S05]  /*46b0*/  BSYNC B1 ;  /* 0x0000000000017941 */ /* 0x000fea0003800000 */
.L_x_83:
        /* <DEDUP_REMOVED lines=12> */
.L_x_86:
[----:B------:R-:W-:Y:S05]  /*4780*/  BSYNC B1 ;  /* 0x0000000000017941 */ /* 0x000fea0003800000 */
.L_x_85:
        /* <DEDUP_REMOVED lines=12> */
.L_x_88:
[----:B------:R-:W-:Y:S05]  /*4850*/  BSYNC B1 ;  /* 0x0000000000017941 */ /* 0x000fea0003800000 */
.L_x_87:
        /* <DEDUP_REMOVED lines=12> */
.L_x_90:
[----:B------:R-:W-:Y:S05]  /*4920*/  BSYNC B1 ;  /* 0x0000000000017941 */ /* 0x000fea0003800000 */
.L_x_89:
        /* <DEDUP_REMOVED lines=12> */
.L_x_92:
[----:B------:R-:W-:Y:S05]  /*49f0*/  BSYNC B1 ;  /* 0x0000000000017941 */ /* 0x000fea0003800000 */
.L_x_91:
        /* <DEDUP_REMOVED lines=12> */
.L_x_94:
[----:B------:R-:W-:Y:S05]  /*4ac0*/  BSYNC B1 ;  /* 0x0000000000017941 */ /* 0x000fea0003800000 */
.L_x_93:
        /* <DEDUP_REMOVED lines=12> */
.L_x_96:
[----:B------:R-:W-:Y:S05]  /*4b90*/  BSYNC B1 ;  /* 0x0000000000017941 */ /* 0x000fea0003800000 */
.L_x_95:
        /* <DEDUP_REMOVED lines=12> */
.L_x_98:
[----:B------:R-:W-:Y:S05]  /*4c60*/  BSYNC B1 ;  /* 0x0000000000017941 */ /* 0x000fea0003800000 */
.L_x_97:
        /* <DEDUP_REMOVED lines=12> */
.L_x_100:
[----:B------:R-:W-:Y:S05]  /*4d30*/  BSYNC B1 ;  /* 0x0000000000017941 */ /* 0x000fea0003800000 */
.L_x_99:
        /* <DEDUP_REMOVED lines=12> */
.L_x_102:
[----:B------:R-:W-:Y:S05]  /*4e00*/  BSYNC B1 ;  /* 0x0000000000017941 */ /* 0x000fea0003800000 */
.L_x_101:
        /* <DEDUP_REMOVED lines=12> */
.L_x_104:
[----:B------:R-:W-:Y:S05]  /*4ed0*/  BSYNC B1 ;  /* 0x0000000000017941 */ /* 0x000fea0003800000 */
.L_x_103:
        /* <DEDUP_REMOVED lines=12> */
.L_x_106:
[----:B------:R-:W-:Y:S05]  /*4fa0*/  BSYNC B1 ;  /* 0x0000000000017941 */ /* 0x000fea0003800000 */
.L_x_105:
        /* <DEDUP_REMOVED lines=12> */
.L_x_108:
[----:B------:R-:W-:Y:S05]  /*5070*/  BSYNC B1 ;  /* 0x0000000000017941 */ /* 0x000fea0003800000 */
.L_x_107:
        /* <DEDUP_REMOVED lines=12> */
.L_x_110:
[----:B------:R-:W-:Y:S05]  /*5140*/  BSYNC B1 ;  /* 0x0000000000017941 */ /* 0x000fea0003800000 */
.L_x_109:
        /* <DEDUP_REMOVED lines=12> */
.L_x_112:
[----:B------:R-:W-:Y:S05]  /*5210*/  BSYNC B1 ;  /* 0x0000000000017941 */ /* 0x000fea0003800000 */
.L_x_111:
        /* <DEDUP_REMOVED lines=12> */
.L_x_114:
[----:B------:R-:W-:Y:S05]  /*52e0*/  BSYNC B1 ;  /* 0x0000000000017941 */ /* 0x000fea0003800000 */
.L_x_113:
        /* <DEDUP_REMOVED lines=12> */
.L_x_116:
[----:B------:R-:W-:Y:S05]  /*53b0*/  BSYNC B1 ;  /* 0x0000000000017941 */ /* 0x000fea0003800000 */
.L_x_115:
        /* <DEDUP_REMOVED lines=12> */
.L_x_118:
[----:B------:R-:W-:Y:S05]  /*5480*/  BSYNC B1 ;  /* 0x0000000000017941 */ /* 0x000fea0003800000 */
.L_x_117:
        /* <DEDUP_REMOVED lines=12> */
.L_x_120:
[----:B------:R-:W-:Y:S05]  /*5550*/  BSYNC B1 ;  /* 0x0000000000017941 */ /* 0x000fea0003800000 */
.L_x_119:
        /* <DEDUP_REMOVED lines=12> */
.L_x_122:
[----:B------:R-:W-:Y:S05]  /*5620*/  BSYNC B1 ;  /* 0x0000000000017941 */ /* 0x000fea0003800000 */
.L_x_121:
        /* <DEDUP_REMOVED lines=12> */
.L_x_124:
[----:B------:R-:W-:Y:S05]  /*56f0*/  BSYNC B1 ;  /* 0x0000000000017941 */ /* 0x000fea0003800000 */
.L_x_123:
        /* <DEDUP_REMOVED lines=12> */
.L_x_126:
[----:B------:R-:W-:Y:S05]  /*57c0*/  BSYNC B1 ;  /* 0x0000000000017941 */ /* 0x000fea0003800000 */
.L_x_125:
        /* <DEDUP_REMOVED lines=12> */
.L_x_128:
[----:B------:R-:W-:Y:S05]  /*5890*/  BSYNC B1 ;  /* 0x0000000000017941 */ /* 0x000fea0003800000 */
.L_x_127:
        /* <DEDUP_REMOVED lines=12> */
.L_x_130:
[----:B------:R-:W-:Y:S05]  /*5960*/  BSYNC B1 ;  /* 0x0000000000017941 */ /* 0x000fea0003800000 */
.L_x_129:
        /* <DEDUP_REMOVED lines=12> */
.L_x_132:
[----:B------:R-:W-:Y:S05]  /*5a30*/  BSYNC B1 ;  /* 0x0000000000017941 */ /* 0x000fea0003800000 */
.L_x_131:
        /* <DEDUP_REMOVED lines=12> */
.L_x_134:
[----:B------:R-:W-:Y:S05]  /*5b00*/  BSYNC B1 ;  /* 0x0000000000017941 */ /* 0x000fea0003800000 */
.L_x_133:
        /* <DEDUP_REMOVED lines=12> */
.L_x_136:
[----:B------:R-:W-:Y:S05]  /*5bd0*/  BSYNC B1 ;  /* 0x0000000000017941 */ /* 0x000fea0003800000 */
.L_x_135:
        /* <DEDUP_REMOVED lines=12> */
.L_x_138:
[----:B------:R-:W-:Y:S05]  /*5ca0*/  BSYNC B1 ;  /* 0x0000000000017941 */ /* 0x000fea0003800000 */
.L_x_137:
        /* <DEDUP_REMOVED lines=12> */
.L_x_140:
[----:B------:R-:W-:Y:S05]  /*5d70*/  BSYNC B1 ;  /* 0x0000000000017941 */ /* 0x000fea0003800000 */
.L_x_139:
        /* <DEDUP_REMOVED lines=12> */
.L_x_142:
[----:B------:R-:W-:Y:S05]  /*5e40*/  BSYNC B1 ;  /* 0x0000000000017941 */ /* 0x000fea0003800000 */
.L_x_141:
        /* <DEDUP_REMOVED lines=12> */
.L_x_144:
[----:B------:R-:W-:Y:S05]  /*5f10*/  BSYNC B1 ;  /* 0x0000000000017941 */ /* 0x000fea0003800000 */
.L_x_143:
        /* <DEDUP_REMOVED lines=12> */
.L_x_146:
[----:B------:R-:W-:Y:S05]  /*5fe0*/  BSYNC B1 ;  /* 0x0000000000017941 */ /* 0x000fea0003800000 */
.L_x_145:
        /* <DEDUP_REMOVED lines=12> */
.L_x_148:
[----:B------:R-:W-:Y:S05]  /*60b0*/  BSYNC B1 ;  /* 0x0000000000017941 */ /* 0x000fea0003800000 */
.L_x_147:
        /* <DEDUP_REMOVED lines=12> */
.L_x_150:
[----:B------:R-:W-:Y:S05]  /*6180*/  BSYNC B1 ;  /* 0x0000000000017941 */ /* 0x000fea0003800000 */
.L_x_149:
        /* <DEDUP_REMOVED lines=12> */
.L_x_152:
[----:B------:R-:W-:Y:S05]  /*6250*/  BSYNC B1 ;  /* 0x0000000000017941 */ /* 0x000fea0003800000 */
.L_x_151:
        /* <DEDUP_REMOVED lines=12> */
.L_x_154:
[----:B------:R-:W-:Y:S05]  /*6320*/  BSYNC B1 ;  /* 0x0000000000017941 */ /* 0x000fea0003800000 */
.L_x_153:
        /* <DEDUP_REMOVED lines=12> */
.L_x_156:
[----:B------:R-:W-:Y:S05]  /*63f0*/  BSYNC B1 ;  /* 0x0000000000017941 */ /* 0x000fea0003800000 */
.L_x_155:
        /* <DEDUP_REMOVED lines=12> */
.L_x_158:
[----:B------:R-:W-:Y:S05]  /*64c0*/  BSYNC B1 ;  /* 0x0000000000017941 */ /* 0x000fea0003800000 */
.L_x_157:
[----:B-----5:R-:W-:Y:S01]  /*64d0*/  LOP3.LUT R26, R26, 0xff, RZ, 0xc0, !PT ;  /* 0x000000ff1a1a7812 */ /* 0x020fe200078ec0ff */
[----:B------:R-:W-:Y:S01]  /*64e0*/  BSSY B1, `(.L_x_159) ;  /* 0x000000b000017945 */ /* 0x000fe20003800000 */
[----:B------:R-:W-:Y:S02]  /*64f0*/  ISETP.LT.OR P0, PT, R6, 0x7a, !P0 ;  /* 0x0000007a0600780c */ /* 0x000fe40004701670 */
[----:B------:R-:W-:-:S05]  /*6500*/  F2FP.F16.E5M2.UNPACK_B R26, R26 ;  /* 0x0000001aff1a723e */ /* 0x000fca00020004ff */
[----:B----4-:R-:W-:-:S05]  /*6510*/  HADD2.F32 R27, -RZ, R26.H0_H0 ;  /* 0x2000001aff1b7230 */ /* 0x010fca0000004100 */
[----:B------:R-:W-:-:S04]  /*6520*/  FMUL R26, R27, R12 ;  /* 0x0000000c1b1a7220 */ /* 0x000fc80000400000 */
[----:B------:R-:W-:Y:S01]  /*6530*/  FFMA R26, R21, R10, R26 ;  /* 0x0000000a151a7223 */ /* 0x000fe2000000001a */
[----:B------:R-:W-:-:S04]  /*6540*/  PRMT R21, RZ, 0x7610, R21 ;  /* 0x00007610ff157816 */ /* 0x000fc80000000015 */
[----:B------:R-:W-:-:S05]  /*6550*/  F2FP.SATFINITE.E5M2.F32.PACK_AB_MERGE_C R27, RZ, R26, RZ ;  /* 0x0000001aff1b723e */ /* 0x000fca00048060ff */
[----:B------:R4:W-:Y:S01]  /*6560*/  @!P4 STG.E.U8 desc[UR18][R18.64+0x78], R27 ;  /* 0x0000781b1200c986 */ /* 0x0009e2000c101112 */
[----:B------:R-:W-:Y:S05]  /*6570*/  @P0 BRA `(.L_x_160) ;  /* 0x0000000000040947 */ /* 0x000fea0003800000 */
[----:B------:R0:W5:Y:S02]  /*6580*/  LDG.E.U8 R21, desc[UR18][R4.64+0x79] ;  /* 0x0000791204157981 */ /* 0x000164000c1e1100 */
.L_x_160:
[----:B------:R-:W-:Y:S05]  /*6590*/  BSYNC B1 ;  /* 0x0000000000017941 */ /* 0x000fea0003800000 */
.L_x_159:
[----:B-----5:R-:W-:Y:S01]  /*65a0*/  LOP3.LUT R21, R21, 0xff, RZ, 0xc0, !PT ;  /* 0x000000ff15157812 */ /* 0x020fe200078ec0ff */
[----:B------:R-:W-:Y:S01]  /*65b0*/  BSSY B1, `(.L_x_161) ;  /* 0x000000b000017945 */ /* 0x000fe20003800000 */
[----:B------:R-:W-:Y:S02]  /*65c0*/  ISETP.LT.OR P3, PT, R6, 0x79, !P1 ;  /* 0x000000790600780c */ /* 0x000fe40004f61670 */
[----:B------:R-:W-:Y:S02]  /*65d0*/  F2FP.F16.E5M2.UNPACK_B R21, R21 ;  /* 0x00000015ff15723e */ /* 0x000fe400020004ff */
[----:B0-2---:R-:W-:-:S03]  /*65e0*/  PRMT R4, RZ, 0x7610, R4 ;  /* 0x00007610ff047816 */ /* 0x005fc60000000004 */
[----:B------:R-:W-:-:S05]  /*65f0*/  HADD2.F32 R21, -RZ, R21.H0_H0 ;  /* 0x20000015ff157230 */ /* 0x000fca0000004100 */
[----:B------:R-:W-:-:S04]  /*6600*/  FMUL R21, R21, R12 ;  /* 0x0000000c15157220 */ /* 0x000fc80000400000 */
[----:B------:R-:W-:-:S05]  /*6610*/  FFMA R21, R20, R10, R21 ;  /* 0x0000000a14157223 */ /* 0x000fca0000000015 */
[----:B------:R-:W-:-:S05]  /*6620*/  F2FP.SATFINITE.E5M2.F32.PACK_AB_MERGE_C R21, RZ, R21, RZ ;  /* 0x00000015ff15723e */ /* 0x000fca00048060ff */
[----:B------:R0:W-:Y:S01]  /*6630*/  @!P0 STG.E.U8 desc[UR18][R18.64+0x79], R21 ;  /* 0x0000791512008986 */ /* 0x0001e2000c101112 */
[----:B------:R-:W-:Y:S05]  /*6640*/  @P3 BRA `(.L_x_162) ;  /* 0x0000000000043947 */ /* 0x000fea0003800000 */
[----:B------:R2:W5:Y:S02]  /*6650*/  LDG.E.U8 R4, desc[UR18][R24.64+0x78] ;  /* 0x0000781218047981 */ /* 0x000564000c1e1100 */
.L_x_162:
[----:B------:R-:W-:Y:S05]  /*6660*/  BSYNC B1 ;  /* 0x0000000000017941 */ /* 0x000fea0003800000 */
.L_x_161:
        /* <DEDUP_REMOVED lines=12> */
.L_x_164:
[----:B------:R-:W-:Y:S05]  /*6730*/  BSYNC B1 ;  /* 0x0000000000017941 */ /* 0x000fea0003800000 */
.L_x_163:
[----:B------:R-:W-:Y:S05]  /*6740*/  @P1 BRA `(.L_x_165) ;  /* 0x0000001000281947 */ /* 0x000fea0003800000 */
[----:B-----5:R-:W-:-:S04]  /*6750*/  LOP3.LUT R4, R4, 0xff, RZ, 0xc0, !PT ;  /* 0x000000ff04047812 */ /* 0x020fc800078ec0ff */
[----:B------:R-:W-:-:S05]  /*6760*/  F2FP.F16.E5M2.UNPACK_B R4, R4 ;  /* 0x00000004ff04723e */ /* 0x000fca00020004ff */
[----:B0-----:R-:W-:-:S05]  /*6770*/  HADD2.F32 R5, -RZ, R4.H0_H0 ;  /* 0x20000004ff057230 */ /* 0x001fca0000004100 */
[----:B------:R-:W-:-:S04]  /*6780*/  FMUL R5, R5, R12 ;  /* 0x0000000c05057220 */ /* 0x000fc80000400000 */
[----:B------:R-:W-:-:S05]  /*6790*/  FFMA R5, R22, R10, R5 ;  /* 0x0000000a16057223 */ /* 0x000fca0000000005 */
[----:B------:R-:W-:-:S05]  /*67a0*/  F2FP.SATFINITE.E5M2.F32.PACK_AB_MERGE_C R5, RZ, R5, RZ ;  /* 0x00000005ff05723e */ /* 0x000fca00048060ff */
[----:B------:R0:W-:Y:S01]  /*67b0*/  STG.E.U8 desc[UR18][R16.64+0x79], R5 ;  /* 0x0000790510007986 */ /* 0x0001e2000c101112 */
[----:B------:R-:W-:Y:S05]  /*67c0*/  BRA `(.L_x_165) ;  /* 0x0000001000087947 */ /* 0x000fea0003800000 */
.L_x_36:
[----:B------:R-:W-:Y:S01]  /*67d0*/  ISETP.GE.AND P1, PT, R30, 0x1, PT ;  /* 0x000000011e00780c */ /* 0x000fe20003f26270 */
[-C--:B------:R-:W-:Y:S01]  /*67e0*/  FMUL R149, R149, R10.reuse ;  /* 0x0000000a95957220 */ /* 0x080fe20000400000 */
[-C--:B------:R-:W-:Y:S01]  /*67f0*/  FMUL R144, R144, R10.reuse ;  /* 0x0000000a90907220 */ /* 0x080fe20000400000 */
[----:B------:R-:W-:Y:S01]  /*6800*/  ISETP.GE.AND P0, PT, R30, 0x9, PT ;  /* 0x000000091e00780c */ /* 0x000fe20003f06270 */
[-C--:B------:R-:W-:Y:S01]  /*6810*/  FMUL R147, R147, R10.reuse ;  /* 0x0000000a93937220 */ /* 0x080fe20000400000 */
[----:B------:R-:W-:Y:S01]  /*6820*/  ISETP.LT.OR P4, PT, R6, 0x1, !P1 ;  /* 0x000000010600780c */ /* 0x000fe20004f81670 */
[-C--:B------:R-:W-:Y:S01]  /*6830*/  FMUL R142, R142, R10.reuse ;  /* 0x0000000a8e8e7220 */ /* 0x080fe20000400000 */
[----:B------:R-:W-:Y:S01]  /*6840*/  ISETP.LT.OR P5, PT, R6, 0x2, !P1 ;  /* 0x000000020600780c */ /* 0x000fe20004fa1670 */
[-C--:B------:R-:W-:Y:S01]  /*6850*/  FMUL R145, R145, R10.reuse ;  /* 0x0000000a91917220 */ /* 0x080fe20000400000 */
[----:B------:R-:W-:Y:S01]  /*6860*/  F2FP.SATFINITE.E5M2.F32.PACK_AB_MERGE_C R149, RZ, R149, RZ ;  /* 0x00000095ff95723e */ /* 0x000fe200048060ff */
[----:B------:R-:W-:Y:S01]  /*6870*/  FMUL R140, R140, R10 ;  /* 0x0000000a8c8c7220 */ /* 0x000fe20000400000 */
[----:B------:R-:W-:Y:S01]  /*6880*/  F2FP.SATFINITE.E5M2.F32.PACK_AB_MERGE_C R5, RZ, R144, RZ ;  /* 0x00000090ff05723e */ /* 0x000fe200048060ff */
[-C--:B------:R-:W-:Y:S01]  /*6890*/  FMUL R143, R143, R10.reuse ;  /* 0x0000000a8f8f7220 */ /* 0x080fe20000400000 */
[----:B------:R-:W-:Y:S01]  /*68a0*/  ISETP.LT.OR P3, PT, R6, 0x1, !P0 ;  /* 0x000000010600780c */ /* 0x000fe20004761670 */
[-C--:B------:R-:W-:Y:S01]  /*68b0*/  FMUL R138, R138, R10.reuse ;  /* 0x0000000a8a8a7220 */ /* 0x080fe20000400000 */
[C---:B------:R-:W-:Y:S01]  /*68c0*/  ISETP.LT.OR P6, PT, R6.reuse, 0xa, !P1 ;  /* 0x0000000a0600780c */ /* 0x040fe20004fc1670 */
[-C--:B------:R-:W-:Y:S01]  /*68d0*/  FMUL R141, R141, R10.reuse ;  /* 0x0000000a8d8d7220 */ /* 0x080fe20000400000 */
[----:B------:R-:W-:Y:S01]  /*68e0*/  F2FP.SATFINITE.E5M2.F32.PACK_AB_MERGE_C R147, RZ, R147, RZ ;  /* 0x00000093ff93723e */ /* 0x000fe200048060ff */
[----:B------:R-:W-:Y:S01]  /*68f0*/  @!P4 STG.E.U8 desc[UR18][R18.64], R149 ;  /* 0x000000951200c986 */ /* 0x000fe2000c101112 */
[----:B------:R-:W-:Y:S01]  /*6900*/  ISETP.LT.OR P4, PT, R6, 0x2, !P0 ;  /* 0x000000020600780c */ /* 0x000fe20004781670 */
[----:B------:R-:W-:Y:S01]  /*6910*/  FMUL R136, R136, R10 ;  /* 0x0000000a88887220 */ /* 0x000fe20000400000 */
[----:B------:R-:W-:Y:S01]  /*6920*/  F2FP.SATFINITE.E5M2.F32.PACK_AB_MERGE_C R25, RZ, R142, RZ ;  /* 0x0000008eff19723e */ /* 0x000fe200048060ff */
[----:B------:R0:W-:Y:S01]  /*6930*/  @!P5 STG.E.U8 desc[UR18][R18.64+0x1], R5 ;  /* 0x000001051200d986 */ /* 0x0001e2000c101112 */
[C---:B------:R-:W-:Y:S01]  /*6940*/  ISETP.LT.OR P5, PT, R6.reuse, 0x9, !P1 ;  /* 0x000000090600780c */ /* 0x040fe20004fa1670 */
[-C--:B------:R-:W-:Y:S01]  /*6950*/  FMUL R139, R139, R10.reuse ;  /* 0x0000000a8b8b7220 */ /* 0x080fe20000400000 */
[----:B------:R-:W-:Y:S01]  /*6960*/  F2FP.SATFINITE.E5M2.F32.PACK_AB_MERGE_C R145, RZ, R145, RZ ;  /* 0x00000091ff91723e */ /* 0x000fe200048060ff */
[----:B------:R-:W-:Y:S01]  /*6970*/  @!P3 STG.E.U8 desc[UR18][R16.64], R147 ;  /* 0x000000931000b986 */ /* 0x000fe2000c101112 */
[----:B------:R-:W-:Y:S01]  /*6980*/  ISETP.LT.OR P3, PT, R6, 0x9, !P0 ;  /* 0x000000090600780c */ /* 0x000fe20004761670 */
[-C--:B------:R-:W-:Y:S01]  /*6990*/  FMUL R134, R134, R10.reuse ;  /* 0x0000000a86867220 */ /* 0x080fe20000400000 */
[----:B------:R-:W-:Y:S01]  /*69a0*/  F2FP.SATFINITE.E5M2.F32.PACK_AB_MERGE_C R143, RZ, R143, RZ ;  /* 0x0000008fff8f723e */ /* 0x000fe200048060ff */
[-C--:B------:R-:W-:Y:S01]  /*69b0*/  FMUL R137, R137, R10.reuse ;  /* 0x0000000a89897220 */ /* 0x080fe20000400000 */
[----:B------:R-:W-:Y:S01]  /*69c0*/  F2FP.SATFINITE.E5M2.F32.PACK_AB_MERGE_C R141, RZ, R141, RZ ;  /* 0x0000008dff8d723e */ /* 0x000fe200048060ff */
[----:B------:R1:W-:Y:S01]  /*69d0*/  @!P4 STG.E.U8 desc[UR18][R16.64+0x1], R25 ;  /* 0x000001191000c986 */ /* 0x0003e2000c101112 */
[----:B------:R-:W-:Y:S01]  /*69e0*/  ISETP.LT.OR P4, PT, R6, 0xa, !P0 ;  /* 0x0000000a0600780c */ /* 0x000fe20004781670 */
[----:B------:R-:W-:Y:S01]  /*69f0*/  FMUL R132, R132, R10 ;  /* 0x0000000a84847220 */ /* 0x000fe20000400000 */
[----:B0-----:R-:W-:Y:S01]  /*6a00*/  F2FP.SATFINITE.E5M2.F32.PACK_AB_MERGE_C R5, RZ, R140, RZ ;  /* 0x0000008cff05723e */ /* 0x001fe200048060ff */
[----:B------:R-:W-:Y:S01]  /*6a10*/  @!P5 STG.E.U8 desc[UR18][R18.64+0x8], R145 ;  /* 0x000008911200d986 */ /* 0x000fe2000c101112 */
[C---:B------:R-:W-:Y:S01]  /*6a20*/  ISETP.LT.OR P5, PT, R6.reuse, 0x11, !P1 ;  /* 0x000000110600780c */ /* 0x040fe20004fa1670 */
[-C--:B------:R-:W-:Y:S01]  /*6a30*/  FMUL R135, R135, R10.reuse ;  /* 0x0000000a87877220 */ /* 0x080fe20000400000 */
[----:B------:R-:W-:Y:S01]  /*6a40*/  F2FP.SATFINITE.E5M2.F32.PACK_AB_MERGE_C R139, RZ, R139, RZ ;  /* 0x0000008bff8b723e */ /* 0x000fe200048060ff */
[----:B------:R0:W-:Y:S01]  /*6a50*/  @!P6 STG.E.U8 desc[UR18][R18.64+0x9], R5 ;  /* 0x000009051200e986 */ /* 0x0001e2000c101112 */
[----:B------:R-:W-:Y:S01]  /*6a60*/  ISETP.LT.OR P6, PT, R6, 0x12, !P1 ;  /* 0x000000120600780c */ /* 0x000fe20004fc1670 */
[----:B------:R-:W-:Y:S01]  /*6a70*/  FMUL R130, R130, R10 ;  /* 0x0000000a82827220 */ /* 0x000fe20000400000 */
[----:B------:R-:W-:Y:S01]  /*6a80*/  F2FP.SATFINITE.E5M2.F32.PACK_AB_MERGE_C R137, RZ, R137, RZ ;  /* 0x00000089ff89723e */ /* 0x000fe200048060ff */
[----:B------:R-:W-:Y:S01]  /*6a90*/  @!P3 STG.E.U8 desc[UR18][R16.64+0x8], R143 ;  /* 0x0000088f1000b986 */ /* 0x000fe2000c101112 */
[----:B-1----:R-:W-:Y:S01]  /*6aa0*/  F2FP.SATFINITE.E5M2.F32.PACK_AB_MERGE_C R25, RZ, R138, RZ ;  /* 0x0000008aff19723e */ /* 0x002fe200048060ff */
[-C--:B------:R-:W-:Y:S01]  /*6ab0*/  FMUL R133, R133, R10.reuse ;  /* 0x0000000a85857220 */ /* 0x080fe20000400000 */
[----:B------:R-:W-:Y:S01]  /*6ac0*/  ISETP.LT.OR P3, PT, R6, 0x11, !P0 ;  /* 0x000000110600780c */ /* 0x000fe20004761670 */
[-C--:B------:R-:W-:Y:S01]  /*6ad0*/  FMUL R128, R128, R10.reuse ;  /* 0x0000000a80807220 */ /* 0x080fe20000400000 */
[----:B------:R-:W-:Y:S01]  /*6ae0*/  F2FP.SATFINITE.E5M2.F32.PACK_AB_MERGE_C R135, RZ, R135, RZ ;  /* 0x00000087ff87723e */ /* 0x000fe200048060ff */
[----:B------:R1:W-:Y:S01]  /*6af0*/  @!P4 STG.E.U8 desc[UR18][R16.64+0x9], R25 ;  /* 0x000009191000c986 */ /* 0x0003e2000c101112 */
[C---:B------:R-:W-:Y:S01]  /*6b00*/  ISETP.LT.OR P4, PT, R6.reuse, 0x12, !P0 ;  /* 0x000000120600780c */ /* 0x040fe20004781670 */
[----:B------:R-:W-:Y:S01]  /*6b10*/  FMUL R131, R131, R10 ;  /* 0x0000000a83837220 */ /* 0x000fe20000400000 */
[----:B0-----:R-:W-:Y:S01]  /*6b20*/  F2FP.SATFINITE.E5M2.F32.PACK_AB_MERGE_C R5, RZ, R136, RZ ;  /* 0x00000088ff05723e */ /* 0x001fe200048060ff */
[----:B------:R-:W-:Y:S01]  /*6b30*/  @!P5 STG.E.U8 desc[UR18][R18.64+0x10], R141 ;  /* 0x0000108d1200d986 */ /* 0x000fe2000c101112 */
[----:B------:R-:W-:Y:S01]  /*6b40*/  ISETP.LT.OR P5, PT, R6, 0x19, !P1 ;  /* 0x000000190600780c */ /* 0x000fe20004fa1670 */
[-C--:B------:R-:W-:Y:S01]  /*6b50*/  FMUL R126, R126, R10.reuse ;  /* 0x0000000a7e7e7220 */ /* 0x080fe20000400000 */
[----:B------:R-:W-:Y:S01]  /*6b60*/  F2FP.SATFINITE.E5M2.F32.PACK_AB_MERGE_C R133, RZ, R133, RZ ;  /* 0x00000085ff85723e */ /* 0x000fe200048060ff */
[----:B------:R0:W-:Y:S01]  /*6b70*/  @!P6 STG.E.U8 desc[UR18][R18.64+0x11], R5 ;  /* 0x000011051200e986 */ /* 0x0001e2000c101112 */
[----:B------:R-:W-:Y:S01]  /*6b80*/  ISETP.LT.OR P6, PT, R6, 0x1a, !P1 ;  /* 0x0000001a0600780c */ /* 0x000fe20004fc1670 */
[-C--:B------:R-:W-:Y:S01]  /*6b90*/  FMUL R129, R129, R10.reuse ;  /* 0x0000000a81817220 */ /* 0x080fe20000400000 */
[----:B------:R-:W-:Y:S01]  /*6ba0*/  FMUL R124, R124, R10 ;  /* 0x0000000a7c7c7220 */ /* 0x000fe20000400000 */
[----:B-1----:R-:W-:Y:S01]  /*6bb0*/  F2FP.SATFINITE.E5M2.F32.PACK_AB_MERGE_C R25, RZ, R134, RZ ;  /* 0x00000086ff19723e */ /* 0x002fe200048060ff */
[----:B------:R-:W-:Y:S01]  /*6bc0*/  @!P3 STG.E.U8 desc[UR18][R16.64+0x10], R139 ;  /* 0x0000108b1000b986 */ /* 0x000fe2000c101112 */
[C---:B------:R-:W-:Y:S01]  /*6bd0*/  ISETP.LT.OR P3, PT, R6.reuse, 0x19, !P0 ;  /* 0x000000190600780c */ /* 0x040fe20004761670 */
        /* <DEDUP_REMOVED lines=37> */
[-C--:B------:R-:W-:Y:S01]  /*6e30*/  FMUL R112, R112, R10.reuse ;  /* 0x0000000a70707220 */ /* 0x080fe20000400000 */
        /* <DEDUP_REMOVED lines=81> */
[C---:B------:R-:W-:Y:S01]  /*7350*/  ISETP.LT.OR P6, PT, R6.reuse, 0x52, !P1 ;  /* 0x000000520600780c */ /* 0x040fe20004fc1670 */
        /* <DEDUP_REMOVED lines=22> */
[----:B------:R-:W-:-:S02]  /*74c0*/  ISETP.LT.OR P3, PT, R6, 0x59, !P0 ;  /* 0x000000590600780c */ /* 0x000fc40004761670 */
[----:B------:R-:W-:Y:S01]  /*74d0*/  F2FP.SATFINITE.E5M2.F32.PACK_AB_MERGE_C R91, RZ, R91, RZ ;  /* 0x0000005bff5b723e */ /* 0x000fe200048060ff */
[----:B------:R1:W-:Y:S01]  /*74e0*/  @!P4 STG.E.U8 desc[UR18][R16.64+0x51], R25 ;  /* 0x000051191000c986 */ /* 0x0003e2000c101112 */
[C---:B------:R-:W-:Y:S02]  /*74f0*/  ISETP.LT.OR P4, PT, R6.reuse, 0x5a, !P0 ;  /* 0x0000005a0600780c */ /* 0x040fe40004781670 */
[----:B0-----:R-:W-:Y:S01]  /*7500*/  F2FP.SATFINITE.E5M2.F32.PACK_AB_MERGE_C R5, RZ, R100, RZ ;  /* 0x00000064ff05723e */ /* 0x001fe200048060ff */
[----:B------:R-:W-:Y:S01]  /*7510*/  @!P5 STG.E.U8 desc[UR18][R18.64+0x58], R105 ;  /* 0x000058691200d986 */ /* 0x000fe2000c101112 */
[C---:B------:R-:W-:Y:S02]  /*7520*/  ISETP.LT.OR P5, PT, R6.reuse, 0x61, !P1 ;  /* 0x000000610600780c */ /* 0x040fe40004fa1670 */
[----:B------:R-:W-:Y:S01]  /*7530*/  F2FP.SATFINITE.E5M2.F32.PACK_AB_MERGE_C R21, RZ, R21, RZ ;  /* 0x00000015ff15723e */ /* 0x000fe200048060ff */
[----:B------:R0:W-:Y:S01]  /*7540*/  @!P6 STG.E.U8 desc[UR18][R18.64+0x59], R5 ;  /* 0x000059051200e986 */ /* 0x0001e2000c101112 */
[----:B------:R-:W-:-:S02]  /*7550*/  ISETP.LT.OR P6, PT, R6, 0x62, !P1 ;  /* 0x000000620600780c */ /* 0x000fc40004fc1670 */
[----:B------:R-:W-:Y:S01]  /*7560*/  F2FP.SATFINITE.E5M2.F32.PACK_AB_MERGE_C R23, RZ, R23, RZ ;  /* 0x00000017ff17723e */ /* 0x000fe200048060ff */
[----:B------:R-:W-:Y:S01]  /*7570*/  @!P3 STG.E.U8 desc[UR18][R16.64+0x58], R103 ;  /* 0x000058671000b986 */ /* 0x000fe2000c101112 */
[----:B-1----:R-:W-:Y:S02]  /*7580*/  F2FP.SATFINITE.E5M2.F32.PACK_AB_MERGE_C R25, RZ, R98, RZ ;  /* 0x00000062ff19723e */ /* 0x002fe400048060ff */
[C---:B------:R-:W-:Y:S02]  /*7590*/  ISETP.LT.OR P3, PT, R6.reuse, 0x61, !P0 ;  /* 0x000000610600780c */ /* 0x040fe40004761670 */
[----:B------:R-:W-:Y:S01]  /*75a0*/  F2FP.SATFINITE.E5M2.F32.PACK_AB_MERGE_C R27, RZ, R22, RZ ;  /* 0x00000016ff1b723e */ /* 0x000fe200048060ff */
[----:B------:R1:W-:Y:S01]  /*75b0*/  @!P4 STG.E.U8 desc[UR18][R16.64+0x59], R25 ;  /* 0x000059191000c986 */ /* 0x0003e2000c101112 */
[C---:B------:R-:W-:Y:S02]  /*75c0*/  ISETP.LT.OR P4, PT, R6.reuse, 0x62, !P0 ;  /* 0x000000620600780c */ /* 0x040fe40004781670 */
[----:B0-----:R-:W-:Y:S01]  /*75d0*/  F2FP.SATFINITE.E5M2.F32.PACK_AB_MERGE_C R5, RZ, R96, RZ ;  /* 0x00000060ff05723e */ /* 0x001fe200048060ff */
[----:B------:R-:W-:Y:S01]  /*75e0*/  @!P5 STG.E.U8 desc[UR18][R18.64+0x60], R101 ;  /* 0x000060651200d986 */ /* 0x000fe2000c101112 */
[----:B------:R-:W-:-:S03]  /*75f0*/  ISETP.LT.OR P5, PT, R6, 0x69, !P1 ;  /* 0x000000690600780c */ /* 0x000fc60004fa1670 */
[----:B------:R0:W-:Y:S01]  /*7600*/  @!P6 STG.E.U8 desc[UR18][R18.64+0x61], R5 ;  /* 0x000061051200e986 */ /* 0x0001e2000c101112 */
[C---:B------:R-:W-:Y:S02]  /*7610*/  ISETP.LT.OR P6, PT, R6.reuse, 0x6a, !P1 ;  /* 0x0000006a0600780c */ /* 0x040fe40004fc1670 */
[----:B-1----:R-:W-:Y:S01]  /*7620*/  F2FP.SATFINITE.E5M2.F32.PACK_AB_MERGE_C R25, RZ, R94, RZ ;  /* 0x0000005eff19723e */ /* 0x002fe200048060ff */
[----:B------:R-:W-:Y:S01]  /*7630*/  @!P3 STG.E.U8 desc[UR18][R16.64+0x60], R99 ;  /* 0x000060631000b986 */ /* 0x000fe2000c101112 */
[----:B------:R-:W-:-:S03]  /*7640*/  ISETP.LT.OR P3, PT, R6, 0x69, !P0 ;  /* 0x000000690600780c */ /* 0x000fc60004761670 */
        /* <DEDUP_REMOVED lines=12> */
[C---:B------:R-:W-:Y:S01]  /*7710*/  ISETP.LT.OR P1, PT, R6.reuse, 0x7a, !P1 ;  /* 0x0000007a0600780c */ /* 0x040fe20004f21670 */
[----:B------:R2:W-:Y:S01]  /*7720*/  @!P5 STG.E.U8 desc[UR18][R18.64+0x70], R93 ;  /* 0x0000705d1200d986 */ /* 0x0005e2000c101112 */
[C---:B------:R-:W-:Y:S02]  /*7730*/  ISETP.LT.OR P5, PT, R6.reuse, 0x72, !P0 ;  /* 0x000000720600780c */ /* 0x040fe400047a1670 */
[----:B0-----:R-:W-:Y:S01]  /*7740*/  F2FP.SATFINITE.E5M2.F32.PACK_AB_MERGE_C R5, RZ, R88, RZ ;  /* 0x00000058ff05723e */ /* 0x001fe200048060ff */
[----:B------:R2:W-:Y:S01]  /*7750*/  @!P6 STG.E.U8 desc[UR18][R18.64+0x71], R89 ;  /* 0x000071591200e986 */ /* 0x0005e2000c101112 */
[C---:B------:R-:W-:Y:S02]  /*7760*/  ISETP.LT.OR P6, PT, R6.reuse, 0x79, !P0 ;  /* 0x000000790600780c */ /* 0x040fe400047c1670 */
[----:B------:R-:W-:Y:S01]  /*7770*/  ISETP.LT.OR P0, PT, R6, 0x7a, !P0 ;  /* 0x0000007a0600780c */ /* 0x000fe20004701670 */
[----:B------:R2:W-:Y:S01]  /*7780*/  @!P3 STG.E.U8 desc[UR18][R16.64+0x70], R91 ;  /* 0x0000705b1000b986 */ /* 0x0005e2000c101112 */
[----:B-1----:R-:W-:-:S05]  /*7790*/  F2FP.SATFINITE.E5M2.F32.PACK_AB_MERGE_C R25, RZ, R20, RZ ;  /* 0x00000014ff19723e */ /* 0x002fca00048060ff */
[----:B------:R2:W-:Y:S04]  /*77a0*/  @!P5 STG.E.U8 desc[UR18][R16.64+0x71], R5 ;  /* 0x000071051000d986 */ /* 0x0005e8000c101112 */
[----:B------:R2:W-:Y:S04]  /*77b0*/  @!P4 STG.E.U8 desc[UR18][R18.64+0x78], R21 ;  /* 0x000078151200c986 */ /* 0x0005e8000c101112 */
[----:B------:R2:W-:Y:S04]  /*77c0*/  @!P1 STG.E.U8 desc[UR18][R18.64+0x79], R25 ;  /* 0x0000791912009986 */ /* 0x0005e8000c101112 */
[----:B------:R2:W-:Y:S04]  /*77d0*/  @!P6 STG.E.U8 desc[UR18][R16.64+0x78], R23 ;  /* 0x000078171000e986 */ /* 0x0005e8000c101112 */
[----:B------:R2:W-:Y:S02]  /*77e0*/  @!P0 STG.E.U8 desc[UR18][R16.64+0x79], R27 ;  /* 0x0000791b10008986 */ /* 0x0005e4000c101112 */
.L_x_165:
[----:B------:R-:W-:Y:S05]  /*77f0*/  BSYNC B0 ;  /* 0x0000000000007941 */ /* 0x000fea0003800000 */
.L_x_35:
[C---:B------:R-:W-:Y:S01]  /*7800*/  LEA R2, P0, R8.reuse, R2, 0x1 ;  /* 0x0000000208027211 */ /* 0x040fe200078008ff */
[----:B------:R-:W-:Y:S01]  /*7810*/  ULDC.64 UR6, c[0x0][0x650] ;  /* 0x0001940000067ab9 */ /* 0x000fe20000000a00 */
[----:B-----5:R-:W-:Y:S01]  /*7820*/  IMAD.U32 R4, RZ, RZ, UR16 ;  /* 0x00000010ff047e24 */ /* 0x020fe2000f8e00ff */
[----:B0-2---:R-:W-:Y:S01]  /*7830*/  PRMT R16, RZ, 0x7610, R16 ;  /* 0x00007610ff107816 */ /* 0x005fe20000000010 */
[----:B------:R-:W-:Y:S01]  /*7840*/  IMAD.MOV.U32 R6, RZ, RZ, -0x1 ;  /* 0xffffffffff067424 */ /* 0x000fe200078e00ff */
[----:B------:R-:W-:Y:S01]  /*7850*/  LEA.HI.X R3, R8, R3, R0, 0x1, P0 ;  /* 0x0000000308037211 */ /* 0x000fe200000f0c00 */
[----:B------:R0:W-:Y:S01]  /*7860*/  SYNCS.ARRIVE.TRANS64.A1T0 RZ, [R4+UR22], RZ ;  /* 0x000000ff04ff79a7 */ /* 0x0001e20008100016 */
[----:B------:R-:W-:Y:S01]  /*7870*/  ISETP.GE.U32.AND P0, PT, R2, UR6, PT ;  /* 0x0000000602007c0c */ /* 0x000fe2000bf06070 */
[----:B------:R-:W-:-:S03]  /*7880*/  IMAD.MOV.U32 R5, RZ, RZ, -0x1 ;  /* 0xffffffffff057424 */ /* 0x000fc600078e00ff */
[----:B------:R-:W-:Y:S01]  /*7890*/  ISETP.GE.U32.AND.EX P0, PT, R3, UR7, PT, P0 ;  /* 0x0000000703007c0c */ /* 0x000fe2000bf06100 */
[----:B0-----:R-:W-:-:S12]  /*78a0*/  IMAD.MOV.U32 R4, RZ, RZ, -0x1 ;  /* 0xffffffffff047424 */ /* 0x001fd800078e00ff */
[----:B------:R-:W-:Y:S05]  /*78b0*/  @P0 BRA `(.L_x_166) ;  /* 0x0000000400600947 */ /* 0x000fea0003800000 */
[----:B------:R-:W0:Y:S01]  /*78c0*/  S2R R26, SR_CTAID.X ;  /* 0x00000000001a7919 */ /* 0x000e220000002500 */
[----:B------:R-:W2:Y:S01]  /*78d0*/  LDC.64 R20, c[0x0][0x628] ;  /* 0x00018a00ff147b82 */ /* 0x000ea20000000a00 */
[----:B------:R-:W-:Y:S01]  /*78e0*/  ULDC UR6, c[0x0][0x150] ;  /* 0x0000540000067ab9 */ /* 0x000fe20000000800 */
[----:B-1--4-:R-:W-:Y:S01]  /*78f0*/  IMAD.MOV.U32 R18, RZ, RZ, R2 ;  /* 0x000000ffff127224 */ /* 0x012fe200078e0002 */
[----:B------:R-:W1:Y:S01]  /*7900*/  S2R R28, SR_CTAID.Y ;  /* 0x00000000001c7919 */ /* 0x000e620000002600 */
[----:B------:R-:W-:-:S04]  /*7910*/  IMAD.MOV.U32 R19, RZ, RZ, R3 ;  /* 0x000000ffff137224 */ /* 0x000fc800078e0003 */
[----:B------:R-:W4:Y:S08]  /*7920*/  LDC R29, c[0x0][0x144] ;  /* 0x00005100ff1d7b82 */ /* 0x000f300000000800 */
[----:B------:R-:W1:Y:S08]  /*7930*/  LDC R6, c[0x0][0x630] ;  /* 0x00018c00ff067b82 */ /* 0x000e700000000800 */
[----:B---3--:R-:W3:Y:S01]  /*7940*/  LDC.64 R24, c[0x0][0x620] ;  /* 0x00018800ff187b82 */ /* 0x008ee20000000a00 */
[----:B--2---:R-:W-:-:S04]  /*7950*/  ISETP.NE.U32.AND P0, PT, R20, RZ, PT ;  /* 0x000000ff1400720c */ /* 0x004fc80003f05070 */
[----:B------:R-:W-:Y:S02]  /*7960*/  ISETP.NE.AND.EX P0, PT, R21, RZ, PT, P0 ;  /* 0x000000ff1500720c */ /* 0x000fe40003f05300 */
[----:B0-----:R-:W-:-:S05]  /*7970*/  I2FP.F32.U32 R4, R26 ;  /* 0x0000001a00047245 */ /* 0x001fca0000201000 */
[----:B------:R-:W-:-:S04]  /*7980*/  FMUL R4, R4, UR6 ;  /* 0x0000000604047c20 */ /* 0x000fc80008400000 */
[----:B------:R0:W2:Y:S02]  /*7990*/  F2I.U32.TRUNC.NTZ R27, R4 ;  /* 0x00000004001b7305 */ /* 0x0000a4000020f000 */
[----:B-1--4-:R-:W-:Y:S05]  /*79a0*/  @!P0 BRA `(.L_x_167) ;  /* 0x0000000000288947 */ /* 0x012fea0003800000 */
[----:B------:R-:W1:Y:S02]  /*79b0*/  LDC R5, c[0x0][0x634] ;  /* 0x00018d00ff057b82 */ /* 0x000e640000000800 */
[----:B-1----:R-:W-:-:S05]  /*79c0*/  IADD3 R19, P0, R2, R5, RZ ;  /* 0x0000000502137210 */ /* 0x002fca0007f1e0ff */
[----:B------:R-:W-:-:S04]  /*79d0*/  IMAD.X R23, RZ, RZ, R3, P0 ;  /* 0x000000ffff177224 */ /* 0x000fc800000e0603 */
[----:B0-----:R-:W-:-:S04]  /*79e0*/  IMAD.WIDE.U32 R4, R23, R20, RZ ;  /* 0x0000001417047225 */ /* 0x001fc800078e00ff */
[----:B------:R-:W-:-:S04]  /*79f0*/  IMAD.WIDE.U32 R16, P0, R19, R21, R4 ;  /* 0x0000001513107225 */ /* 0x000fc80007800004 */
[----:B------:R-:W-:-:S04]  /*7a00*/  IMAD.WIDE.U32 R4, R19, R20, RZ ;  /* 0x0000001413047225 */ /* 0x000fc800078e00ff */
[----:B------:R-:W-:Y:S01]  /*7a10*/  IMAD.X R19, RZ, RZ, RZ, P0 ;  /* 0x000000ffff137224 */ /* 0x000fe200000e06ff */
[----:B------:R-:W-:Y:S01]  /*7a20*/  IADD3 RZ, P0, R5, R16, RZ ;  /* 0x0000001005ff7210 */ /* 0x000fe20007f1e0ff */
[----:B------:R-:W-:-:S04]  /*7a30*/  IMAD.MOV.U32 R18, RZ, RZ, R17 ;  /* 0x000000ffff127224 */ /* 0x000fc800078e0011 */
[----:B------:R-:W-:-:S08]  /*7a40*/  IMAD.WIDE.U32.X R18, R23, R21, R18, P0 ;  /* 0x0000001517127225 */ /* 0x000fd000000e0412 */
.L_x_167:
[-CC-:B------:R-:W-:Y:S01]  /*7a50*/  SHF.R.U64 R22, R18, R6.reuse, R19.reuse ;  /* 0x0000000612167219 */ /* 0x180fe20000001213 */
[----:B------:R-:W1:Y:S01]  /*7a60*/  LDC.64 R32, c[0x0][0x640] ;  /* 0x00019000ff207b82 */ /* 0x000e620000000a00 */
[----:B0-----:R-:W-:Y:S01]  /*7a70*/  SHF.R.U32.HI R4, RZ, R6, R19 ;  /* 0x00000006ff047219 */ /* 0x001fe20000011613 */
[----:B--2---:R-:W-:Y:S01]  /*7a80*/  IMAD.MOV R27, RZ, RZ, -R27 ;  /* 0x000000ffff1b7224 */ /* 0x004fe200078e0a1b */
[----:B------:R-:W-:Y:S01]  /*7a90*/  IADD3 R17, P0, RZ, -R22, RZ ;  /* 0x80000016ff117210 */ /* 0x000fe20007f1e0ff */
[----:B------:R-:W-:Y:S01]  /*7aa0*/  ULDC UR6, c[0x0][0x154] ;  /* 0x0000550000067ab9 */ /* 0x000fe20000000800 */
[----:B------:R-:W-:Y:S02]  /*7ab0*/  IMAD.MOV.U32 R19, RZ, RZ, 0x1 ;  /* 0x00000001ff137424 */ /* 0x000fe400078e00ff */
[----:B------:R-:W-:Y:S01]  /*7ac0*/  IMAD R27, R29, R27, R26 ;  /* 0x0000001b1d1b7224 */ /* 0x000fe200078e021a */
[----:B------:R-:W0:Y:S01]  /*7ad0*/  LDC R16, c[0x0][0x618] ;  /* 0x00018600ff107b82 */ /* 0x000e220000000800 */
[----:B------:R-:W-:-:S04]  /*7ae0*/  IMAD.X R5, RZ, RZ, ~R4, P0 ;  /* 0x000000ffff057224 */ /* 0x000fc800000e0e04 */
[-C--:B---3--:R-:W-:Y:S02]  /*7af0*/  IMAD R6, R5, R24.reuse, RZ ;  /* 0x0000001805067224 */ /* 0x088fe400078e02ff */
[C---:B------:R-:W-:Y:S01]  /*7b00*/  IMAD.WIDE.U32 R4, R17.reuse, R24, R2 ;  /* 0x0000001811047225 */ /* 0x040fe200078e0002 */
[----:B------:R-:W2:Y:S03]  /*7b10*/  LDC R18, c[0x0][0x608] ;  /* 0x00018200ff127b82 */ /* 0x000ea60000000800 */
[----:B------:R-:W-:Y:S01]  /*7b20*/  IMAD R17, R17, R25, R6 ;  /* 0x0000001911117224 */ /* 0x000fe200078e0206 */
[----:B------:R-:W-:-:S03]  /*7b30*/  I2FP.F32.U32 R6, R28 ;  /* 0x0000001c00067245 */ /* 0x000fc60000201000 */
[----:B------:R-:W-:Y:S01]  /*7b40*/  IMAD.IADD R5, R5, 0x1, R17 ;  /* 0x0000000105057824 */ /* 0x000fe200078e0211 */
[----:B------:R-:W3:Y:S01]  /*7b50*/  LDC R30, c[0x0][0x658] ;  /* 0x00019600ff1e7b82 */ /* 0x000ee20000000800 */
[----:B-1----:R-:W-:Y:S01]  /*7b60*/  ISETP.NE.U32.AND P0, PT, R32, RZ, PT ;  /* 0x000000ff2000720c */ /* 0x002fe20003f05070 */
[----:B------:R-:W-:-:S03]  /*7b70*/  IMAD.MOV.U32 R17, RZ, RZ, -0x1 ;  /* 0xffffffffff117424 */ /* 0x000fc600078e00ff */
[----:B------:R-:W-:-:S03]  /*7b80*/  ISETP.NE.AND.EX P0, PT, R33, RZ, PT, P0 ;  /* 0x000000ff2100720c */ /* 0x000fc60003f05300 */
[----:B------:R-:W1:Y:S01]  /*7b90*/  LDC R25, c[0x0][0x148] ;  /* 0x00005200ff197b82 */ /* 0x000e620000000800 */
[-CC-:B0-----:R-:W-:Y:S02]  /*7ba0*/  SHF.R.U64 R20, R4, R16.reuse, R5.reuse ;  /* 0x0000001004147219 */ /* 0x181fe40000001205 */
[----:B------:R-:W-:Y:S01]  /*7bb0*/  SHF.R.U32.HI R5, RZ, R16, R5 ;  /* 0x00000010ff057219 */ /* 0x000fe20000011605 */
[----:B------:R-:W-:-:S04]  /*7bc0*/  FMUL R16, R6, UR6 ;  /* 0x0000000606107c20 */ /* 0x000fc80008400000 */
[----:B------:R-:W0:Y:S01]  /*7bd0*/  LDC R26, c[0x0][0x600] ;  /* 0x00018000ff1a7b82 */ /* 0x000e220000000800 */
[----:B------:R4:W0:Y:S01]  /*7be0*/  F2I.U32.TRUNC.NTZ R23, R16 ;  /* 0x0000001000177305 */ /* 0x000822000020f000 */
[-CC-:B--2---:R-:W-:Y:S02]  /*7bf0*/  SHF.R.U64 R6, R20, R18.reuse, R5.reuse ;  /* 0x0000001214067219 */ /* 0x184fe40000001205 */
[----:B------:R-:W-:-:S04]  /*7c00*/  SHF.R.U32.HI R5, RZ, R18, R5 ;  /* 0x00000012ff057219 */ /* 0x000fc80000011605 */
[----:B------:R-:W2:Y:S01]  /*7c10*/  LDC R31, c[0x0][0x648] ;  /* 0x00019200ff1f7b82 */ /* 0x000ea20000000800 */
[-CC-:B---3--:R-:W-:Y:S02]  /*7c20*/  SHF.R.U64 R24, R6, R30.reuse, R5.reuse ;  /* 0x0000001e06187219 */ /* 0x188fe40000001205 */
[-C--:B------:R-:W-:Y:S02]  /*7c30*/  SHF.L.U32 R17, R17, R30.reuse, RZ ;  /* 0x0000001e11117219 */ /* 0x080fe400000006ff */
[-C--:B------:R-:W-:Y:S01]  /*7c40*/  SHF.R.U32.HI R5, RZ, R30.reuse, R5 ;  /* 0x0000001eff057219 */ /* 0x080fe20000011605 */
[----:B------:R-:W-:Y:S01]  /*7c50*/  IMAD.MOV.U32 R4, RZ, RZ, R24 ;  /* 0x000000ffff047224 */ /* 0x000fe200078e0018 */
[----:B------:R-:W-:Y:S01]  /*7c60*/  SHF.L.U32 R30, R19, R30, RZ ;  /* 0x0000001e131e7219 */ /* 0x000fe200000006ff */
[----:B------:R-:W3:Y:S01]  /*7c70*/  LDC R34, c[0x0][0x638] ;  /* 0x00018e00ff227b82 */ /* 0x000ee20000000800 */
[----:B------:R-:W-:-:S07]  /*7c80*/  LOP3.LUT R29, RZ, R17, RZ, 0x33, !PT ;  /* 0x00000011ff1d7212 */ /* 0x000fce00078e33ff */
[----:B------:R-:W0:Y:S01]  /*7c90*/  LDC R35, c[0x0][0x610] ;  /* 0x00018400ff237b82 */ /* 0x000e220000000800 */
        /* <DEDUP_REMOVED lines=11> */
.L_x_168:
[----:B--2---:R-:W-:Y:S01]  /*7d50*/  SHF.R.U64 R4, R4, R31, R5 ;  /* 0x0000001f04047219 */ /* 0x004fe20000001205 */
[----:B0-----:R-:W-:Y:S01]  /*7d60*/  VIADD R19, R26, 0xffffffff ;  /* 0xffffffff1a137836 */ /* 0x001fe20000000000 */
[----:B------:R-:W-:Y:S01]  /*7d70*/  LOP3.LUT R17, R6, R29, RZ, 0xc0, !PT ;  /* 0x0000001d06117212 */ /* 0x000fe200078ec0ff */
[----:B------:R-:W-:Y:S02]  /*7d80*/  IMAD.MOV R23, RZ, RZ, -R23 ;  /* 0x000000ffff177224 */ /* 0x000fe400078e0a17 */
[----:B------:R-:W-:Y:S02]  /*7d90*/  IMAD.MOV R5, RZ, RZ, -R4 ;  /* 0x000000ffff057224 */ /* 0x000fe400078e0a04 */
[----:B------:R-:W-:Y:S01]  /*7da0*/  IMAD R6, R30, R4, R17 ;  /* 0x000000041e067224 */ /* 0x000fe200078e0211 */
[----:B------:R-:W-:Y:S01]  /*7db0*/  LOP3.LUT R17, R20, R19, RZ, 0xc0, !PT ;  /* 0x0000001314117212 */ /* 0x000fe200078ec0ff */
[----:B-1----:R-:W-:Y:S02]  /*7dc0*/  @P2 IMAD R27, R25, R23, R28 ;  /* 0x00000017191b2224 */ /* 0x002fe400078e021c */
[----:B---3--:R-:W-:-:S02]  /*7dd0*/  IMAD R4, R5, R34, R24 ;  /* 0x0000002205047224 */ /* 0x008fc400078e0218 */
[----:B------:R-:W-:Y:S02]  /*7de0*/  IMAD R6, R6, R35, R27 ;  /* 0x0000002306067224 */ /* 0x000fe400078e021b */
[----:B------:R-:W-:Y:S02]  /*7df0*/  IMAD R17, R4, R26, R17 ;  /* 0x0000001a04117224 */ /* 0x000fe400078e0211 */
[----:B------:R-:W-:Y:S02]  /*7e00*/  IMAD.MOV.U32 R16, RZ, RZ, 0x1 ;  /* 0x00000001ff107424 */ /* 0x000fe400078e00ff */
[----:B------:R-:W-:Y:S01]  /*7e10*/  IMAD.MOV.U32 R4, RZ, RZ, R22 ;  /* 0x000000ffff047224 */ /* 0x000fe200078e0016 */
[----:B------:R-:W-:Y:S02]  /*7e20*/  SEL R5, R17, R6, !P2 ;  /* 0x0000000611057207 */ /* 0x000fe40005000000 */
[----:B------:R-:W-:-:S07]  /*7e30*/  SEL R6, R6, R17, !P2 ;  /* 0x0000001106067207 */ /* 0x000fce0005000000 */
.L_x_166:
[----:B------:R-:W-:Y:S02]  /*7e40*/  LOP3.LUT P0, RZ, R16, 0xff, RZ, 0xc0, !PT ;  /* 0x000000ff10ff7812 */ /* 0x000fe4000780c0ff */
[----:B------:R-:W-:-:S11]  /*7e50*/  LOP3.LUT R148, R148, 0x1, RZ, 0x3c, !PT ;  /* 0x0000000194947812 */ /* 0x000fd600078e3cff */
[----:B------:R-:W-:Y:S05]  /*7e60*/  @P0 BRA `(.L_x_169) ;  /* 0xffffff9400540947 */ /* 0x000fea000383ffff */
[----:B------:R-:W-:Y:S05]  /*7e70*/  EXIT ;  /* 0x000000000000794d */ /* 0x000fea0003800000 */
.L_x_13:
[----:B------:R-:W-:-:S08]  /*7e80*/  ISETP.NE.AND P0, PT, R20, RZ, PT ;  /* 0x000000ff1400720c */ /* 0x000fd00003f05270 */
[----:B-----5:R-:W0:-:S00]  /*7e90*/  USETMAXREG.DEALLOC.CTAPOOL 0x28 ;  /* 0x00000028000079c8 */ /* 0x020e0000080e0500 */
[----:B------:R-:W-:Y:S05]  /*7ea0*/  @P0 EXIT ;  /* 0x000000000000094d */ /* 0x000fea0003800000 */
[----:B0-----:R-:W-:Y:S01]  /*7eb0*/  LOP3.LUT P0, RZ, R16, 0xff, RZ, 0xc0, !PT ;  /* 0x000000ff10ff7812 */ /* 0x001fe2000780c0ff */
[----:B------:R-:W-:Y:S02]  /*7ec0*/  IMAD.MOV.U32 R12, RZ, RZ, 0x1 ;  /* 0x00000001ff0c7424 */ /* 0x000fe400078e00ff */
[----:B------:R-:W-:-:S10]  /*7ed0*/  IMAD.MOV.U32 R15, RZ, RZ, RZ ;  /* 0x000000ffff0f7224 */ /* 0x000fd400078e00ff */
[----:B------:R-:W-:Y:S05]  /*7ee0*/  @!P0 BRA `(.L_x_170) ;  /* 0x0000000c00088947 */ /* 0x000fea0003800000 */
[----:B------:R-:W-:Y:S01]  /*7ef0*/  LOP3.LUT P0, RZ, R13, 0x1f, RZ, 0xc0, !PT ;  /* 0x0000001f0dff7812 */ /* 0x000fe2000780c0ff */
[----:B------:R-:W-:Y:S01]  /*7f00*/  ULDC UR5, c[0x0][0x658] ;  /* 0x0001960000057ab9 */ /* 0x000fe20000000800 */
[----:B------:R-:W-:Y:S01]  /*7f10*/  UMOV UR6, 0xffffffff ;  /* 0xffffffff00067882 */ /* 0x000fe20000000000 */
[----:B------:R-:W-:Y:S01]  /*7f20*/  BSSY B0, `(.L_x_170) ;  /* 0x00000be000007945 */ /* 0x000fe20003800000 */
[----:B------:R-:W-:Y:S01]  /*7f30*/  USHF.L.U32 UR6, UR6, UR5, URZ ;  /* 0x0000000506067299 */ /* 0x000fe2000800063f */
[C---:B------:R-:W-:Y:S01]  /*7f40*/  ISETP.NE.AND P3, PT, R11.reuse, RZ, PT ;  /* 0x000000ff0b00720c */ /* 0x040fe20003f65270 */
[----:B------:R-:W-:Y:S01]  /*7f50*/  IMAD.MOV.U32 R14, RZ, RZ, 0x1 ;  /* 0x00000001ff0e7424 */ /* 0x000fe200078e00ff */
[----:B------:R-:W-:Y:S01]  /*7f60*/  ISETP.NE.OR P0, PT, R11, RZ, !P0 ;  /* 0x000000ff0b00720c */ /* 0x000fe20004705670 */
[----:B------:R-:W-:Y:S01]  /*7f70*/  IMAD.MOV.U32 R12, RZ, RZ, 0x1 ;  /* 0x00000001ff0c7424 */ /* 0x000fe200078e00ff */
[----:B------:R-:W-:Y:S01]  /*7f80*/  LOP3.LUT R13, R7, 0x2, RZ, 0xfc, !PT ;  /* 0x00000002070d7812 */ /* 0x000fe200078efcff */
[----:B------:R-:W-:Y:S01]  /*7f90*/  IMAD.MOV.U32 R15, RZ, RZ, RZ ;  /* 0x000000ffff0f7224 */ /* 0x000fe200078e00ff */
[----:B------:R-:W-:Y:S01]  /*7fa0*/  ULDC UR4, c[0x0][0x600] ;  /* 0x0001800000047ab9 */ /* 0x000fe20000000800 */
[----:B------:R-:W-:Y:S01]  /*7fb0*/  UMOV UR7, 0x1 ;  /* 0x0000000100077882 */ /* 0x000fe20000000000 */
[----:B------:R-:W-:-:S02]  /*7fc0*/  UIADD3 UR22, UR13, 0x1, URZ ;  /* 0x000000010d167890 */ /* 0x000fc4000fffe03f */
[----:B------:R-:W-:Y:S02]  /*7fd0*/  UIADD3 UR16, UR4, -0x1, URZ ;  /* 0xffffffff04107890 */ /* 0x000fe4000fffe03f */
[----:B------:R-:W-:Y:S02]  /*7fe0*/  USHF.L.U32 UR18, UR7, UR5, URZ ;  /* 0x0000000507127299 */ /* 0x000fe4000800063f */
[----:B------:R-:W-:Y:S01]  /*7ff0*/  ULOP3.LUT UR17, URZ, UR6, URZ, 0x33, !UPT ;  /* 0x000000063f117292 */ /* 0x000fe2000f8e333f */
[----:B------:R-:W-:-:S11]  /*8000*/  ULDC.64 UR20, c[0x0][0x198] ;  /* 0x0000660000147ab9 */ /* 0x000fd60000000a00 */
.L_x_182:
[----:B------:R-:W-:-:S03]  /*8010*/  UMOV UR4, 0xffffffff ;  /* 0xffffffff00047882 */ /* 0x000fc60000000000 */
[----:B------:R-:W-:Y:S05]  /*8020*/  BRA.DIV UR4, `(.L_x_171) ;  /* 0x0000000e04b47947 */ /* 0x000fea000b800000 */
[----:B------:R-:W-:-:S13]  /*8030*/  ELECT P1, URZ, PT ;  /* 0x00000000003f782f */ /* 0x000fda0003820000 */
.L_x_194:
[----:B------:R-:W0:Y:S01]  /*8040*/  LDC R10, c[0x0][0x28c] ;  /* 0x0000a300ff0a7b82 */ /* 0x000e220000000800 */
[----:B------:R-:W-:Y:S01]  /*8050*/  BSSY B1, `(.L_x_172) ;  /* 0x0000037000017945 */ /* 0x000fe20003800000 */
[----:B0-----:R-:W-:-:S13]  /*8060*/  ISETP.LT.OR P1, PT, R10, 0x1, !P1 ;  /* 0x000000010a00780c */ /* 0x001fda0004f21670 */
[----:B------:R-:W-:Y:S05]  /*8070*/  @P1 BRA `(.L_x_173) ;  /* 0x0000000000d01947 */ /* 0x000fea0003800000 */
[----:B------:R-:W-:Y:S02]  /*8080*/  IMAD.SHL.U32 R16, R5, 0x80, RZ ;  /* 0x0000008005107824 */ /* 0x000fe400078e00ff */
[----:B------:R-:W-:Y:S02]  /*8090*/  IMAD.SHL.U32 R17, R6, 0x40, RZ ;  /* 0x0000004006117824 */ /* 0x000fe400078e00ff */
[----:B------:R-:W-:Y:S02]  /*80a0*/  IMAD.MOV.U32 R18, RZ, RZ, RZ ;  /* 0x000000ffff127224 */ /* 0x000fe400078e00ff */
[----:B------:R-:W-:Y:S02]  /*80b0*/  IMAD.U32 R20, RZ, RZ, UR22 ;  /* 0x00000016ff147e24 */ /* 0x000fe4000f8e00ff */
[----:B------:R-:W-:Y:S02]  /*80c0*/  IMAD.MOV.U32 R5, RZ, RZ, R12 ;  /* 0x000000ffff057224 */ /* 0x000fe400078e000c */
[----:B------:R-:W-:-:S07]  /*80d0*/  IMAD.MOV.U32 R6, RZ, RZ, R15 ;  /* 0x000000ffff067224 */ /* 0x000fce00078e000f */
.L_x_177:
[----:B------:R-:W0:Y:S01]  /*80e0*/  S2R R11, SR_CgaCtaId ;  /* 0x00000000000b7919 */ /* 0x000e220000008800 */
[----:B------:R-:W-:-:S04]  /*80f0*/  MOV R10, 0x400 ;  /* 0x00000400000a7802 */ /* 0x000fc80000000f00 */
[----:B0-----:R-:W-:Y:S02]  /*8100*/  LEA R21, R11, R10, 0x18 ;  /* 0x0000000a0b157211 */ /* 0x001fe400078ec0ff */
[----:B------:R-:W-:Y:S01]  /*8110*/  SHF.L.U32 R10, R5, 0x1f, RZ ;  /* 0x0000001f050a7819 */ /* 0x000fe200000006ff */
[----:B------:R-:W0:Y:S02]  /*8120*/  @!P3 LDC R11, c[0x0][0x500] ;  /* 0x00014000ff0bbb82 */ /* 0x000e240000000800 */
[----:B------:R-:W-:-:S04]  /*8130*/  IMAD R19, R6, 0x8, R21 ;  /* 0x0000000806137824 */ /* 0x000fc800078e0215 */
[----:B------:R-:W1:Y:S02]  /*8140*/  SYNCS.PHASECHK.TRANS64.TRYWAIT P1, [R19+URZ+0x18], R10 ;  /* 0x0000180a130075a7 */ /* 0x000e64000802017f */
[----:B-1----:R-:W-:Y:S05]  /*8150*/  @!P1 BRA `(.L_x_174) ;  /* 0x0000000c00889947 */ /* 0x002fea0003800000 */
.L_x_195:
[----:B-1----:R-:W-:Y:S01]  /*8160*/  PRMT R10, R13, 0x9910, RZ ;  /* 0x000099100d0a7816 */ /* 0x002fe200000000ff */
[----:B0-----:R0:W-:Y:S03]  /*8170*/  @!P3 SYNCS.ARRIVE.TRANS64 RZ, [R19+URZ], R11 ;  /* 0x0000000b13ffb9a7 */ /* 0x0011e6000800003f */
[----:B------:R-:W-:-:S13]  /*8180*/  ISETP.NE.AND P1, PT, R10, 0x2, PT ;  /* 0x000000020a00780c */ /* 0x000fda0003f25270 */
[----:B0-----:R-:W-:Y:S05]  /*8190*/  @P1 BRA `(.L_x_175) ;  /* 0x0000000000041947 */ /* 0x001fea0003800000 */
[----:B------:R-:W-:Y:S01]  /*81a0*/  BPT.TRAP 0x1 ;  /* 0x000000040000795c */ /* 0x000fe20000300000 */
.L_x_175:
[----:B------:R-:W-:Y:S05]  /*81b0*/  @P0 BRA `(.L_x_176) ;  /* 0x0000000000040947 */ /* 0x000fea0003800000 */
[----:B------:R-:W-:Y:S01]  /*81c0*/  BPT.TRAP 0x1 ;  /* 0x000000040000795c */ /* 0x000fe20000300000 */
.L_x_176:
[C-C-:B------:R-:W-:Y:S01]  /*81d0*/  IMAD R10, R6.reuse, 0x1000, R21.reuse ;  /* 0x00001000060a7824 */ /* 0x140fe200078e0215 */
[----:B------:R-:W-:Y:S01]  /*81e0*/  R2UR UR9, R19 ;  /* 0x00000000130972ca */ /* 0x000fe200000e0000 */
[----:B------:R-:W-:Y:S01]  /*81f0*/  IMAD R21, R6, 0x2000, R21 ;  /* 0x0000200006157824 */ /* 0x000fe200078e0215 */
[----:B------:R-:W-:Y:S01]  /*8200*/  UIADD3 UR4, UP0, UR20, 0xf0, URZ ;  /* 0x000000f014047890 */ /* 0x000fe2000ff1e03f */
[----:B------:R-:W-:Y:S01]  /*8210*/  VIADD R20, R20, 0xffffffff ;  /* 0xffffffff14147836 */ /* 0x000fe20000000000 */
[----:B------:R-:W-:Y:S01]  /*8220*/  R2UR UR5, R10 ;  /* 0x000000000a0572ca */ /* 0x000fe200000e0000 */
[----:B------:R-:W-:Y:S01]  /*8230*/  UIADD3 UR24, UP1, UR20, 0x1f0, URZ ;  /* 0x000001f014187890 */ /* 0x000fe2000ff3e03f */
[----:B------:R-:W-:Y:S01]  /*8240*/  R2UR UR8, R21 ;  /* 0x00000000150872ca */ /* 0x000fe200000e0000 */
[----:B------:R-:W-:Y:S01]  /*8250*/  VIADD R6, R6, 0x1 ;  /* 0x0000000106067836 */ /* 0x000fe20000000000 */
[----:B------:R-:W-:Y:S01]  /*8260*/  R2UR UR11, R17 ;  /* 0x00000000110b72ca */ /* 0x000fe200000e0000 */
[----:B------:R-:W-:Y:S01]  /*8270*/  UIADD3.X UR25, URZ, UR21, URZ, UP1, !UPT ;  /* 0x000000153f197290 */ /* 0x000fe20008ffe43f */
[----:B------:R-:W-:Y:S01]  /*8280*/  R2UR UR10, R18 ;  /* 0x00000000120a72ca */ /* 0x000fe200000e0000 */
[----:B------:R-:W-:Y:S01]  /*8290*/  UMOV UR6, 0x0 ;  /* 0x0000000000067882 */ /* 0x000fe20000000000 */
[----:B------:R-:W-:Y:S01]  /*82a0*/  R2UR UR12, R4 ;  /* 0x00000000040c72ca */ /* 0x000fe200000e0000 */
[----:B------:R-:W-:Y:S01]  /*82b0*/  UMOV UR7, 0x10000000 ;  /* 0x1000000000077882 */ /* 0x000fe20000000000 */
[----:B------:R-:W-:Y:S01]  /*82c0*/  R2UR UR19, R16 ;  /* 0x00000000101372ca */ /* 0x000fe200000e0000 */
[----:B------:R-:W-:Y:S01]  /*82d0*/  VIADD R18, R18, 0x40 ;  /* 0x0000004012127836 */ /* 0x000fe20000000000 */
[----:B------:R-:W-:Y:S01]  /*82e0*/  ISETP.GT.AND P4, PT, R20, 0x1, PT ;  /* 0x000000011400780c */ /* 0x000fe20003f84270 */
[----:B------:R-:W-:Y:S01]  /*82f0*/  UIADD3 UR14, UR5, 0x100, URZ ;  /* 0x00000100050e7890 */ /* 0x000fe2000fffe03f */
[----:B------:R-:W-:Y:S01]  /*8300*/  ISETP.NE.AND P1, PT, R6, 0x3, PT ;  /* 0x000000030600780c */ /* 0x000fe20003f25270 */
[----:B------:R-:W-:-:S02]  /*8310*/  UIADD3.X UR5, URZ, UR21, URZ, UP0, !UPT ;  /* 0x000000153f057290 */ /* 0x000fc400087fe43f */
[----:B------:R-:W-:Y:S01]  /*8320*/  UIADD3 UR15, UR8, 0x3100, URZ ;  /* 0x00003100080f7890 */ /* 0x000fe2000fffe03f */
[----:B------:R-:W-:Y:S02]  /*8330*/  SEL R10, RZ, 0x1, P1 ;  /* 0x00000001ff0a7807 */ /* 0x000fe40000800000 */
[----:B------:R-:W-:Y:S01]  /*8340*/  UMOV UR8, UR14 ;  /* 0x0000000e00087c82 */ /* 0x000fe20008000000 */
[----:B------:R-:W-:Y:S02]  /*8350*/  SEL R6, R6, RZ, P1 ;  /* 0x000000ff06067207 */ /* 0x000fe40000800000 */
[----:B------:R-:W-:Y:S01]  /*8360*/  LOP3.LUT R5, R5, R10, RZ, 0x3c, !PT ;  /* 0x0000000a05057212 */ /* 0x000fe200078e3cff */
[----:B------:R0:W-:Y:S02]  /*8370*/  UTMALDG.3D [UR8], [UR4], desc[UR6] ;  /* 0x00000608040075b4 */ /* 0x0001e40008011000 */
[----:B0-----:R-:W-:Y:S01]  /*8380*/  UMOV UR8, UR15 ;  /* 0x0000000f00087c82 */ /* 0x001fe20008000000 */
[----:B------:R-:W-:-:S02]  /*8390*/  UMOV UR11, UR19 ;  /* 0x00000013000b7c82 */ /* 0x000fc40008000000 */
[----:B------:R0:W-:Y:S02]  /*83a0*/  UTMALDG.3D [UR8], [UR24], desc[UR6] ;  /* 0x00000608180075b4 */ /* 0x0001e40008011000 */
[----:B0-----:R-:W-:Y:S05]  /*83b0*/  @P4 BRA `(.L_x_177) ;  /* 0xfffffffc00484947 */ /* 0x001fea000383ffff */
.L_x_173:
[----:B------:R-:W-:Y:S05]  /*83c0*/  BSYNC B1 ;  /* 0x0000000000017941 */ /* 0x000fea0003800000 */
.L_x_172:
[----:B------:R-:W-:Y:S01]  /*83d0*/  LOP3.LUT P5, RZ, R14, 0xff, RZ, 0xc0, !PT ;  /* 0x000000ff0eff7812 */ /* 0x000fe200078ac0ff */
[----:B------:R-:W-:Y:S01]  /*83e0*/  VIADD R6, R15, UR13 ;  /* 0x0000000d0f067c36 */ /* 0x000fe20008000000 */
[----:B------:R-:W-:Y:S01]  /*83f0*/  ULDC.64 UR4, c[0x0][0x650] ;  /* 0x0001940000047ab9 */ /* 0x000fe20000000a00 */
[----:B------:R-:W-:Y:S01]  /*8400*/  IMAD.U32 R11, RZ, RZ, UR13 ;  /* 0x0000000dff0b7e24 */ /* 0x000fe2000f8e00ff */
[----:B------:R-:W-:Y:S01]  /*8410*/  UISETP.GE.U32.AND UP0, UPT, UR13, 0x3, UPT ;  /* 0x000000030d00788c */ /* 0x000fe2000bf06070 */
[----:B------:R-:W-:Y:S01]  /*8420*/  BSSY B1, `(.L_x_178) ;  /* 0x000006b000017945 */ /* 0x000fe20003800000 */
[----:B------:R-:W-:Y:S02]  /*8430*/  ISETP.GT.U32.AND P1, PT, R6, 0x2, PT ;  /* 0x000000020600780c */ /* 0x000fe40003f24070 */
[----:B------:R-:W-:Y:S02]  /*8440*/  PRMT R14, RZ, 0x7610, R14 ;  /* 0x00007610ff0e7816 */ /* 0x000fe4000000000e */
[----:B------:R-:W-:-:S02]  /*8450*/  ISETP.LT.U32.AND P1, PT, R11, 0x3, P1 ;  /* 0x000000030b00780c */ /* 0x000fc40000f21070 */
[----:B------:R-:W-:Y:S01]  /*8460*/  PLOP3.LUT P4, PT, PT, PT, UP0, 0x80, 0x0 ;  /* 0x000000000000781c */ /* 0x000fe20003f8f008 */
[----:B------:R-:W0:Y:S01]  /*8470*/  @P5 S2R R5, SR_CgaCtaId ;  /* 0x0000000000055919 */ /* 0x000e220000008800 */
[----:B------:R-:W-:-:S04]  /*8480*/  @P5 MOV R4, 0x400 ;  /* 0x0000040000045802 */ /* 0x000fc80000000f00 */
[----:B0-----:R-:W-:Y:S01]  /*8490*/  @P5 LEA R10, R5, R4, 0x18 ;  /* 0x00000004050a5211 */ /* 0x001fe200078ec0ff */
[----:B------:R-:W-:-:S03]  /*84a0*/  IMAD.WIDE.U32 R4, R6, -0x55555555, RZ ;  /* 0xaaaaaaab06047825 */ /* 0x000fc600078e00ff */
[----:B------:R0:W-:Y:S01]  /*84b0*/  @P5 SYNCS.ARRIVE.TRANS64.A1T0 RZ, [R10+URZ+0x68], RZ ;  /* 0x000068ff0aff59a7 */ /* 0x0001e2000810003f */
[----:B------:R-:W-:Y:S01]  /*84c0*/  IADD3 R2, P5, R2, R8, RZ ;  /* 0x0000000802027210 */ /* 0x000fe20007fbe0ff */
[----:B------:R-:W-:Y:S01]  /*84d0*/  IMAD.MOV.U32 R4, RZ, RZ, -0x1 ;  /* 0xffffffffff047424 */ /* 0x000fe200078e00ff */
[----:B------:R-:W-:Y:S02]  /*84e0*/  SHF.R.U32.HI R11, RZ, 0x1, R5 ;  /* 0x00000001ff0b7819 */ /* 0x000fe40000011605 */
[----:B------:R-:W-:Y:S01]  /*84f0*/  SEL R5, RZ, 0x1, !P1 ;  /* 0x00000001ff057807 */ /* 0x000fe20004800000 */
[----:B------:R-:W-:Y:S01]  /*8500*/  IMAD.X R3, R3, 0x1, R0, P5 ;  /* 0x0000000103037824 */ /* 0x000fe200028e0600 */
[----:B------:R-:W-:Y:S01]  /*8510*/  ISETP.GE.U32.AND P1, PT, R2, UR4, PT ;  /* 0x0000000402007c0c */ /* 0x000fe2000bf26070 */
[----:B------:R-:W-:Y:S01]  /*8520*/  IMAD R15, R11, -0x3, R6 ;  /* 0xfffffffd0b0f7824 */ /* 0x000fe200078e0206 */
[----:B------:R-:W-:Y:S01]  /*8530*/  LOP3.LUT R12, R12, R5, RZ, 0x3c, !PT ;  /* 0x000000050c0c7212 */ /* 0x000fe200078e3cff */
[----:B------:R-:W-:Y:S01]  /*8540*/  IMAD.MOV.U32 R6, RZ, RZ, -0x1 ;  /* 0xffffffffff067424 */ /* 0x000fe200078e00ff */
[----:B------:R-:W-:Y:S01]  /*8550*/  ISETP.GE.U32.AND.EX P1, PT, R3, UR5, PT, P1 ;  /* 0x0000000503007c0c */ /* 0x000fe2000bf26110 */
[----:B------:R-:W-:Y:S01]  /*8560*/  IMAD.MOV.U32 R5, RZ, RZ, -0x1 ;  /* 0xffffffffff057424 */ /* 0x000fe200078e00ff */
[----:B------:R-:W-:-:S02]  /*8570*/  @P4 LOP3.LUT R12, R12, 0x1, R11, 0x78, !PT ;  /* 0x000000010c0c4812 */ /* 0x000fc400078e780b */
[----:B0-----:R-:W-:-:S09]  /*8580*/  PRMT R10, RZ, 0x7610, R10 ;  /* 0x00007610ff0a7816 */ /* 0x001fd2000000000a */
[----:B------:R-:W-:Y:S05]  /*8590*/  @P1 BRA `(.L_x_179) ;  /* 0x00000004004c1947 */ /* 0x000fea0003800000 */
[----:B------:R-:W0:Y:S01]  /*85a0*/  S2R R17, SR_CTAID.X ;  /* 0x0000000000117919 */ /* 0x000e220000002500 */
[----:B------:R-:W-:Y:S01]  /*85b0*/  ULDC.64 UR4, c[0x0][0x628] ;  /* 0x00018a0000047ab9 */ /* 0x000fe20000000a00 */
[----:B------:R-:W1:Y:S01]  /*85c0*/  LDC R18, c[0x0][0x144] ;  /* 0x00005100ff127b82 */ /* 0x000e620000000800 */
[----:B------:R-:W-:Y:S01]  /*85d0*/  ISETP.NE.U32.AND P1, PT, RZ, UR4, PT ;  /* 0x00000004ff007c0c */ /* 0x000fe2000bf25070 */
[----:B------:R-:W2:Y:S01]  /*85e0*/  S2R R6, SR_CTAID.Y ;  /* 0x0000000000067919 */ /* 0x000ea20000002600 */
[----:B------:R-:W-:Y:S01]  /*85f0*/  ULDC UR6, c[0x0][0x150] ;  /* 0x0000540000067ab9 */ /* 0x000fe20000000800 */
[----:B------:R-:W-:Y:S01]  /*8600*/  ULDC UR7, c[0x0][0x630] ;  /* 0x00018c0000077ab9 */ /* 0x000fe20000000800 */
[----:B------:R-:W-:Y:S01]  /*8610*/  ISETP.NE.AND.EX P1, PT, RZ, UR5, PT, P1 ;  /* 0x00000005ff007c0c */ /* 0x000fe2000bf25310 */
[----:B------:R-:W-:Y:S01]  /*8620*/  IMAD.MOV.U32 R4, RZ, RZ, R2 ;  /* 0x000000ffff047224 */ /* 0x000fe200078e0002 */
[----:B0-----:R-:W-:-:S05]  /*8630*/  I2FP.F32.U32 R5, R17 ;  /* 0x0000001100057245 */ /* 0x001fca0000201000 */
[----:B------:R-:W-:Y:S01]  /*8640*/  FMUL R20, R5, UR6 ;  /* 0x0000000605147c20 */ /* 0x000fe20008400000 */
[----:B------:R-:W-:-:S05]  /*8650*/  IMAD.MOV.U32 R5, RZ, RZ, R3 ;  /* 0x000000ffff057224 */ /* 0x000fca00078e0003 */
[----:B--2---:R-:W-:Y:S05]  /*8660*/  @!P1 BRA `(.L_x_180) ;  /* 0x0000000000289947 */ /* 0x004fea0003800000 */
[----:B------:R-:W-:Y:S02]  /*8670*/  ULDC UR6, c[0x0][0x634] ;  /* 0x00018d0000067ab9 */ /* 0x000fe40000000800 */
[----:B------:R-:W-:-:S05]  /*8680*/  IADD3 R5, P1, R2, UR6, RZ ;  /* 0x0000000602057c10 */ /* 0x000fca000ff3e0ff */
[----:B------:R-:W-:-:S04]  /*8690*/  IMAD.X R19, RZ, RZ, R3, P1 ;  /* 0x000000ffff137224 */ /* 0x000fc800008e0603 */
[----:B------:R-:W-:-:S04]  /*86a0*/  IMAD.WIDE.U32 R10, R19, UR4, RZ ;  /* 0x00000004130a7c25 */ /* 0x000fc8000f8e00ff */
[----:B------:R-:W-:-:S04]  /*86b0*/  IMAD.WIDE.U32 R10, P1, R5, UR5, R10 ;  /* 0x00000005050a7c25 */ /* 0x000fc8000f82000a */
[----:B------:R-:W-:-:S04]  /*86c0*/  IMAD.WIDE.U32 R4, R5, UR4, RZ ;  /* 0x0000000405047c25 */ /* 0x000fc8000f8e00ff */
[----:B------:R-:W-:Y:S01]  /*86d0*/  IMAD.MOV.U32 R4, RZ, RZ, R11 ;  /* 0x000000ffff047224 */ /* 0x000fe200078e000b */
[----:B------:R-:W-:Y:S01]  /*86e0*/  IADD3 RZ, P4, R5, R10, RZ ;  /* 0x0000000a05ff7210 */ /* 0x000fe20007f9e0ff */
[----:B------:R-:W-:-:S04]  /*86f0*/  IMAD.X R5, RZ, RZ, RZ, P1 ;  /* 0x000000ffff057224 */ /* 0x000fc800008e06ff */
[----:B------:R-:W-:-:S08]  /*8700*/  IMAD.WIDE.U32.X R4, R19, UR5, R4, P4 ;  /* 0x0000000513047c25 */ /* 0x000fd0000a0e0404 */
.L_x_180:
[--C-:B------:R-:W-:Y:S01]  /*8710*/  SHF.R.U64 R16, R4, UR7, R5.reuse ;  /* 0x0000000704107c19 */ /* 0x100fe20008001205 */
[----:B------:R-:W0:Y:S01]  /*8720*/  F2I.U32.TRUNC.NTZ R20, R20 ;  /* 0x0000001400147305 */ /* 0x000e22000020f000 */
[----:B------:R-:W-:Y:S01]  /*8730*/  SHF.R.U32.HI R4, RZ, UR7, R5 ;  /* 0x00000007ff047c19 */ /* 0x000fe20008011605 */
[----:B------:R-:W-:Y:S01]  /*8740*/  ULDC.64 UR4, c[0x0][0x620] ;  /* 0x0001880000047ab9 */ /* 0x000fe20000000a00 */
[----:B------:R-:W-:Y:S01]  /*8750*/  IADD3 R11, P1, RZ, -R16, RZ ;  /* 0x80000010ff0b7210 */ /* 0x000fe20007f3e0ff */
[----:B------:R-:W-:Y:S01]  /*8760*/  ULDC.64 UR6, c[0x0][0x640] ;  /* 0x0001900000067ab9 */ /* 0x000fe20000000a00 */
[----:B------:R-:W2:Y:S03]  /*8770*/  LDC R21, c[0x0][0x148] ;  /* 0x00005200ff157b82 */ /* 0x000ea60000000800 */
[----:B------:R-:W-:Y:S01]  /*8780*/  IMAD.X R4, RZ, RZ, ~R4, P1 ;  /* 0x000000ffff047224 */ /* 0x000fe200008e0e04 */
[----:B------:R-:W-:-:S03]  /*8790*/  ISETP.NE.U32.AND P1, PT, RZ, UR6, PT ;  /* 0x00000006ff007c0c */ /* 0x000fc6000bf25070 */
[----:B------:R-:W-:Y:S01]  /*87a0*/  IMAD R10, R4, UR4, RZ ;  /* 0x00000004040a7c24 */ /* 0x000fe2000f8e02ff */
[----:B------:R-:W-:Y:S01]  /*87b0*/  ISETP.NE.AND.EX P1, PT, RZ, UR7, PT, P1 ;  /* 0x00000007ff007c0c */ /* 0x000fe2000bf25310 */
[----:B------:R-:W-:Y:S01]  /*87c0*/  IMAD.WIDE.U32 R4, R11, UR4, R2 ;  /* 0x000000040b047c25 */ /* 0x000fe2000f8e0002 */
[----:B------:R-:W-:-:S03]  /*87d0*/  ULDC UR4, c[0x0][0x618] ;  /* 0x0001860000047ab9 */ /* 0x000fc60000000800 */
[----:B------:R-:W-:Y:S01]  /*87e0*/  IMAD R11, R11, UR5, R10 ;  /* 0x000000050b0b7c24 */ /* 0x000fe2000f8e020a */
[----:B------:R-:W-:Y:S01]  /*87f0*/  ULDC UR5, c[0x0][0x154] ;  /* 0x0000550000057ab9 */ /* 0x000fe20000000800 */
[----:B0-----:R-:W-:Y:S02]  /*8800*/  IMAD.MOV R10, RZ, RZ, -R20 ;  /* 0x000000ffff0a7224 */ /* 0x001fe400078e0a14 */
[----:B------:R-:W-:Y:S02]  /*8810*/  IMAD.IADD R5, R5, 0x1, R11 ;  /* 0x0000000105057824 */ /* 0x000fe400078e020b */
[----:B-1----:R-:W-:Y:S01]  /*8820*/  IMAD R17, R18, R10, R17 ;  /* 0x0000000a12117224 */ /* 0x002fe200078e0211 */
[----:B------:R-:W-:Y:S02]  /*8830*/  I2FP.F32.U32 R10, R6 ;  /* 0x00000006000a7245 */ /* 0x000fe40000201000 */
[--C-:B------:R-:W-:Y:S02]  /*8840*/  SHF.R.U64 R18, R4, UR4, R5.reuse ;  /* 0x0000000404127c19 */ /* 0x100fe40008001205 */
[----:B------:R-:W-:Y:S01]  /*8850*/  SHF.R.U32.HI R5, RZ, UR4, R5 ;  /* 0x00000004ff057c19 */ /* 0x000fe20008011605 */
[----:B------:R-:W-:Y:S01]  /*8860*/  FMUL R10, R10, UR5 ;  /* 0x000000050a0a7c20 */ /* 0x000fe20008400000 */
[----:B------:R-:W-:-:S02]  /*8870*/  ULDC UR4, c[0x0][0x608] ;  /* 0x0001820000047ab9 */ /* 0x000fc40000000800 */
[--C-:B------:R-:W-:Y:S01]  /*8880*/  SHF.R.U64 R20, R18, UR4, R5.reuse ;  /* 0x0000000412147c19 */ /* 0x100fe20008001205 */
[----:B------:R0:W1:Y:S01]  /*8890*/  F2I.U32.TRUNC.NTZ R22, R10 ;  /* 0x0000000a00167305 */ /* 0x000062000020f000 */
[----:B------:R-:W-:Y:S01]  /*88a0*/  SHF.R.U32.HI R5, RZ, UR4, R5 ;  /* 0x00000004ff057c19 */ /* 0x000fe20008011605 */
[----:B------:R-:W-:-:S03]  /*88b0*/  ULDC UR4, c[0x0][0x658] ;  /* 0x0001960000047ab9 */ /* 0x000fc60000000800 */
[--C-:B------:R-:W-:Y:S02]  /*88c0*/  SHF.R.U64 R19, R20, UR4, R5.reuse ;  /* 0x0000000414137c19 */ /* 0x100fe40008001205 */
[----:B------:R-:W-:-:S03]  /*88d0*/  SHF.R.U32.HI R23, RZ, UR4, R5 ;  /* 0x00000004ff177c19 */ /* 0x000fc60008011605 */
[----:B------:R-:W-:Y:S02]  /*88e0*/  IMAD.MOV.U32 R4, RZ, RZ, R19 ;  /* 0x000000ffff047224 */ /* 0x000fe400078e0013 */
[----:B------:R-:W-:Y:S01]  /*88f0*/  IMAD.MOV.U32 R5, RZ, RZ, R23 ;  /* 0x000000ffff057224 */ /* 0x000fe200078e0017 */
[----:B0-----:R-:W-:Y:S06]  /*8900*/  @!P1 BRA `(.L_x_181) ;  /* 0x0000000000289947 */ /* 0x001fec0003800000 */
        /* <DEDUP_REMOVED lines=10> */
.L_x_181:
[----:B------:R-:W-:Y:S01]  /*89b0*/  ULDC UR4, c[0x0][0x648] ;  /* 0x0001920000047ab9 */ /* 0x000fe20000000800 */
[----:B-1----:R-:W-:Y:S01]  /*89c0*/  IMAD.MOV R22, RZ, RZ, -R22 ;  /* 0x000000ffff167224 */ /* 0x002fe200078e0a16 */
[----:B------:R-:W-:Y:S01]  /*89d0*/  SHF.R.U64 R5, R4, UR4, R5 ;  /* 0x0000000404057c19 */ /* 0x000fe20008001205 */
[----:B------:R-:W-:Y:S01]  /*89e0*/  ULDC UR4, c[0x0][0x638] ;  /* 0x00018e0000047ab9 */ /* 0x000fe20000000800 */
[----:B------:R-:W-:Y:S01]  /*89f0*/  LOP3.LUT R4, R20, UR17, RZ, 0xc0, !PT ;  /* 0x0000001114047c12 */ /* 0x000fe2000f8ec0ff */
[----:B--2---:R-:W-:Y:S01]  /*8a00*/  @P2 IMAD R17, R21, R22, R6 ;  /* 0x0000001615112224 */ /* 0x004fe200078e0206 */
[----:B------:R-:W-:Y:S01]  /*8a10*/  LOP3.LUT R18, R18, UR16, RZ, 0xc0, !PT ;  /* 0x0000001012127c12 */ /* 0x000fe2000f8ec0ff */
[----:B------:R-:W-:Y:S01]  /*8a20*/  IMAD.MOV R6, RZ, RZ, -R5 ;  /* 0x000000ffff067224 */ /* 0x000fe200078e0a05 */
[----:B------:R-:W-:Y:S01]  /*8a30*/  ULDC UR5, c[0x0][0x610] ;  /* 0x0001840000057ab9 */ /* 0x000fe20000000800 */
[----:B------:R-:W-:Y:S02]  /*8a40*/  IMAD R4, R5, UR18, R4 ;  /* 0x0000001205047c24 */ /* 0x000fe4000f8e0204 */
[----:B------:R-:W-:Y:S01]  /*8a50*/  IMAD R19, R6, UR4, R19 ;  /* 0x0000000406137c24 */ /* 0x000fe2000f8e0213 */
[----:B------:R-:W-:Y:S01]  /*8a60*/  ULDC UR4, c[0x0][0x600] ;  /* 0x0001800000047ab9 */ /* 0x000fe20000000800 */
[----:B------:R-:W-:-:S02]  /*8a70*/  IMAD R17, R4, UR5, R17 ;  /* 0x0000000504117c24 */ /* 0x000fc4000f8e0211 */
[----:B------:R-:W-:Y:S02]  /*8a80*/  IMAD R6, R19, UR4, R18 ;  /* 0x0000000413067c24 */ /* 0x000fe4000f8e0212 */
[----:B------:R-:W-:Y:S02]  /*8a90*/  IMAD.MOV.U32 R10, RZ, RZ, 0x1 ;  /* 0x00000001ff0a7424 */ /* 0x000fe400078e00ff */
[----:B------:R-:W-:Y:S01]  /*8aa0*/  IMAD.MOV.U32 R4, RZ, RZ, R16 ;  /* 0x000000ffff047224 */ /* 0x000fe200078e0010 */
[----:B------:R-:W-:Y:S02]  /*8ab0*/  SEL R5, R6, R17, !P2 ;  /* 0x0000001106057207 */ /* 0x000fe40005000000 */
[----:B------:R-:W-:-:S07]  /*8ac0*/  SEL R6, R17, R6, !P2 ;  /* 0x0000000611067207 */ /* 0x000fce0005000000 */
.L_x_179:
[----:B------:R-:W-:Y:S05]  /*8ad0*/  BSYNC B1 ;  /* 0x0000000000017941 */ /* 0x000fea0003800000 */
.L_x_178:
[----:B------:R-:W-:-:S13]  /*8ae0*/  LOP3.LUT P1, RZ, R10, 0xff, RZ, 0xc0, !PT ;  /* 0x000000ff0aff7812 */ /* 0x000fda000782c0ff */
[----:B------:R-:W-:Y:S05]  /*8af0*/  @P1 BRA `(.L_x_182) ;  /* 0xfffffff400441947 */ /* 0x000fea000383ffff */
[----:B------:R-:W-:Y:S05]  /*8b00*/  BSYNC B0 ;  /* 0x0000000000007941 */ /* 0x000fea0003800000 */
.L_x_170:
[----:B------:R-:W-:-:S03]  /*8b10*/  UMOV UR4, 0xffffffff ;  /* 0xffffffff00047882 */ /* 0x000fc60000000000 */
[----:B------:R-:W-:Y:S05]  /*8b20*/  BRA.DIV UR4, `(.L_x_183) ;  /* 0x0000000604287947 */ /* 0x000fea000b800000 */
[----:B------:R-:W-:-:S13]  /*8b30*/  ELECT P0, URZ, PT ;  /* 0x00000000003f782f */ /* 0x000fda0003800000 */
.L_x_198:
[----:B------:R-:W-:Y:S04]  /*8b40*/  BSSY B0, `(.L_x_184) ;  /* 0x0000022000007945 */ /* 0x000fe80003800000 */
[----:B------:R-:W-:Y:S05]  /*8b50*/  @!P0 BRA `(.L_x_185) ;  /* 0x0000000000808947 */ /* 0x000fea0003800000 */
[----:B------:R-:W-:-:S04]  /*8b60*/  LOP3.LUT R7, R7, 0x2, RZ, 0xfc, !PT ;  /* 0x0000000207077812 */ /* 0x000fc800078efcff */
[----:B------:R-:W-:-:S13]  /*8b70*/  ISETP.NE.AND P0, PT, R7, 0x3, PT ;  /* 0x000000030700780c */ /* 0x000fda0003f05270 */
[----:B------:R-:W-:Y:S05]  /*8b80*/  @!P0 BRA `(.L_x_186) ;  /* 0x0000000000048947 */ /* 0x000fea0003800000 */
[----:B------:R-:W-:Y:S01]  /*8b90*/  BPT.TRAP 0x1 ;  /* 0x000000040000795c */ /* 0x000fe20000300000 */
.L_x_186:
[----:B------:R-:W0:Y:S01]  /*8ba0*/  S2R R3, SR_CgaCtaId ;  /* 0x0000000000037919 */ /* 0x000e220000008800 */
[----:B------:R-:W-:Y:S02]  /*8bb0*/  MOV R0, 0x400 ;  /* 0x0000040000007802 */ /* 0x000fe40000000f00 */
[----:B------:R-:W-:Y:S02]  /*8bc0*/  SHF.L.U32 R2, R12, 0x1f, RZ ;  /* 0x0000001f0c027819 */ /* 0x000fe400000006ff */
[----:B0-----:R-:W-:-:S05]  /*8bd0*/  LEA R0, R3, R0, 0x18 ;  /* 0x0000000003007211 */ /* 0x001fca00078ec0ff */
[----:B------:R-:W-:-:S04]  /*8be0*/  VIADD R0, R0, 0x18 ;  /* 0x0000001800007836 */ /* 0x000fc80000000000 */
[C---:B------:R-:W-:Y:S02]  /*8bf0*/  IMAD R7, R15.reuse, 0x8, R0 ;  /* 0x000000080f077824 */ /* 0x040fe400078e0200 */
[----:B------:R-:W-:Y:S02]  /*8c00*/  VIADD R15, R15, 0x1 ;  /* 0x000000010f0f7836 */ /* 0x000fe40000000000 */
[----:B------:R-:W0:Y:S03]  /*8c10*/  SYNCS.PHASECHK.TRANS64.TRYWAIT P0, [R7+URZ], R2 ;  /* 0x00000002070075a7 */ /* 0x000e26000800017f */
[----:B------:R-:W-:-:S04]  /*8c20*/  ISETP.NE.AND P1, PT, R15, 0x3, PT ;  /* 0x000000030f00780c */ /* 0x000fc80003f25270 */
[----:B------:R-:W-:Y:S02]  /*8c30*/  SEL R3, RZ, 0x1, P1 ;  /* 0x00000001ff037807 */ /* 0x000fe40000800000 */
[----:B------:R-:W-:Y:S02]  /*8c40*/  SEL R15, R15, RZ, P1 ;  /* 0x000000ff0f0f7207 */ /* 0x000fe40000800000 */
[----:B------:R-:W-:-:S03]  /*8c50*/  LOP3.LUT R9, R12, R3, RZ, 0x3c, !PT ;  /* 0x000000030c097212 */ /* 0x000fc600078e3cff */
[----:B------:R-:W-:Y:S01]  /*8c60*/  IMAD R6, R15, 0x8, R0 ;  /* 0x000000080f067824 */ /* 0x000fe200078e0200 */
[----:B------:R-:W-:Y:S01]  /*8c70*/  SHF.L.U32 R5, R9, 0x1f, RZ ;  /* 0x0000001f09057819 */ /* 0x000fe200000006ff */
[----:B0-----:R-:W-:Y:S06]  /*8c80*/  @!P0 BRA `(.L_x_187) ;  /* 0x0000000000f48947 */ /* 0x001fec0003800000 */
.L_x_199:
[----:B------:R-:W1:Y:S01]  /*8c90*/  SYNCS.PHASECHK.TRANS64.TRYWAIT P0, [R6+URZ], R5 ;  /* 0x00000005060075a7 */ /* 0x000e62000800017f */
[----:B0-----:R-:W-:-:S05]  /*8ca0*/  VIADD R2, R15, 0x1 ;  /* 0x000000010f027836 */ /* 0x001fca0000000000 */
[----:B------:R-:W-:-:S04]  /*8cb0*/  ISETP.NE.AND P1, PT, R2, 0x3, PT ;  /* 0x000000030200780c */ /* 0x000fc80003f25270 */
[----:B------:R-:W-:Y:S02]  /*8cc0*/  SEL R4, RZ, 0x1, P1 ;  /* 0x00000001ff047807 */ /* 0x000fe40000800000 */
[----:B------:R-:W-:Y:S02]  /*8cd0*/  SEL R3, R2, RZ, P1 ;  /* 0x000000ff02037207 */ /* 0x000fe40000800000 */
[----:B------:R-:W-:Y:S01]  /*8ce0*/  LOP3.LUT R4, R9, R4, RZ, 0x3c, !PT ;  /* 0x0000000409047212 */ /* 0x000fe200078e3cff */
[----:B-1----:R-:W-:Y:S06]  /*8cf0*/  @!P0 BRA `(.L_x_188) ;  /* 0x0000000000ec8947 */ /* 0x002fec0003800000 */
.L_x_200:
[----:B------:R-:W-:Y:S01]  /*8d00*/  IMAD R3, R3, 0x8, R0 ;  /* 0x0000000803037824 */ /* 0x000fe200078e0200 */
[----:B------:R-:W-:-:S07]  /*8d10*/  SHF.L.U32 R0, R4, 0x1f, RZ ;  /* 0x0000001f04007819 */ /* 0x000fce00000006ff */
.L_x_189:
[----:B-1----:R1:W2:Y:S02]  /*8d20*/  SYNCS.PHASECHK.TRANS64.TRYWAIT P0, [R3+URZ], R0 ;  /* 0x00000000030075a7 */ /* 0x0022a4000800017f */
[----:B--2---:R-:W-:Y:S05]  /*8d30*/  @!P0 NANOSLEEP.SYNCS 0x989680 ;  /* 0x009896800000895d */ /* 0x004fea0003900000 */
[----:B------:R-:W2:Y:S02]  /*8d40*/  @!P0 SYNCS.PHASECHK.TRANS64 P0, [R3+URZ], R0 ;  /* 0x00000000030085a7 */ /* 0x000ea4000800007f */
[----:B--2---:R-:W-:Y:S05]  /*8d50*/  @!P0 BRA `(.L_x_189) ;  /* 0xfffffffc00f08947 */ /* 0x004fea000383ffff */
.L_x_185:
[----:B------:R-:W-:Y:S05]  /*8d60*/  BSYNC B0 ;  /* 0x0000000000007941 */ /* 0x000fea0003800000 */
.L_x_184:
[----:B------:R-:W-:Y:S05]  /*8d70*/  EXIT ;  /* 0x000000000000794d */ /* 0x000fea0003800000 */
.L_x_15:
[----:B0-----:R-:W-:-:S04]  /*8d80*/  IMAD.U32 R17, RZ, RZ, UR15 ;  /* 0x0000000fff117e24 */ /* 0x001fc8000f8e00ff */
[----:B------:R0:W1:Y:S03]  /*8d90*/  SYNCS.PHASECHK.TRANS64.TRYWAIT P0, [R17+URZ+-0x8], R16 ;  /* 0xfffff810110075a7 */ /* 0x000066000800017f */
[----:B-1----:R-:W-:Y:S05]  /*8da0*/  @!P0 NANOSLEEP.SYNCS 0x989680 ;  /* 0x009896800000895d */ /* 0x002fea0003900000 */
[----:B------:R-:W1:Y:S02]  /*8db0*/  @!P0 SYNCS.PHASECHK.TRANS64 P0, [R17+URZ+-0x8], R16 ;  /* 0xfffff810110085a7 */ /* 0x000e64000800007f */
[----:B-1----:R-:W-:Y:S05]  /*8dc0*/  @!P0 BRA `(.L_x_15) ;  /* 0xfffffffc00ec8947 */ /* 0x002fea000383ffff */
[----:B------:R-:W-:Y:S05]  /*8dd0*/  BRA `(.L_x_190) ;  /* 0xffffff8400947947 */ /* 0x000fea000383ffff */
.L_x_20:
[----:B-1----:R-:W-:-:S04]  /*8de0*/  IMAD.U32 R17, RZ, RZ, UR6 ;  /* 0x00000006ff117e24 */ /* 0x002fc8000f8e00ff */
[----:B------:R1:W2:Y:S03]  /*8df0*/  SYNCS.PHASECHK.TRANS64.TRYWAIT P0, [R17+URZ], R16 ;  /* 0x00000010110075a7 */ /* 0x0002a6000800017f */
[----:B--2---:R-:W-:Y:S05]  /*8e00*/  @!P0 NANOSLEEP.SYNCS 0x989680 ;  /* 0x009896800000895d */ /* 0x004fea0003900000 */
[----:B------:R-:W2:Y:S02]  /*8e10*/  @!P0 SYNCS.PHASECHK.TRANS64 P0, [R17+URZ], R16 ;  /* 0x00000010110085a7 */ /* 0x000ea4000800007f */
[----:B--2---:R-:W-:Y:S05]  /*8e20*/  @!P0 BRA `(.L_x_20) ;  /* 0xfffffffc00ec8947 */ /* 0x004fea000383ffff */
[----:B------:R-:W-:Y:S05]  /*8e30*/  BRA `(.L_x_19) ;  /* 0xffffff8800c07947 */ /* 0x000fea000383ffff */
.L_x_26:
[----:B-1----:R-:W-:-:S04]  /*8e40*/  IMAD.U32 R18, RZ, RZ, UR9 ;  /* 0x00000009ff127e24 */ /* 0x002fc8000f8e00ff */
[----:B------:R1:W2:Y:S03]  /*8e50*/  SYNCS.PHASECHK.TRANS64.TRYWAIT P0, [R18+URZ], R17 ;  /* 0x00000011120075a7 */ /* 0x0002a6000800017f */
[----:B--2---:R-:W-:Y:S05]  /*8e60*/  @!P0 NANOSLEEP.SYNCS 0x989680 ;  /* 0x009896800000895d */ /* 0x004fea0003900000 */
[----:B------:R-:W2:Y:S02]  /*8e70*/  @!P0 SYNCS.PHASECHK.TRANS64 P0, [R18+URZ], R17 ;  /* 0x00000011120085a7 */ /* 0x000ea4000800007f */
[----:B--2---:R-:W-:Y:S05]  /*8e80*/  @!P0 BRA `(.L_x_26) ;  /* 0xfffffffc00ec8947 */ /* 0x004fea000383ffff */
[----:B------:R-:W-:Y:S05]  /*8e90*/  BRA `(.L_x_25) ;  /* 0xffffff9000f87947 */ /* 0x000fea000383ffff */
.L_x_34:
[----:B0-----:R-:W-:-:S04]  /*8ea0*/  IMAD.U32 R17, RZ, RZ, UR15 ;  /* 0x0000000fff117e24 */ /* 0x001fc8000f8e00ff */
[----:B------:R0:W1:Y:S03]  /*8eb0*/  SYNCS.PHASECHK.TRANS64.TRYWAIT P0, [R17+URZ+0x8], R16 ;  /* 0x00000810110075a7 */ /* 0x000066000800017f */
[----:B-1----:R-:W-:Y:S05]  /*8ec0*/  @!P0 NANOSLEEP.SYNCS 0x989680 ;  /* 0x009896800000895d */ /* 0x002fea0003900000 */
[----:B------:R-:W1:Y:S02]  /*8ed0*/  @!P0 SYNCS.PHASECHK.TRANS64 P0, [R17+URZ+0x8], R16 ;  /* 0x00000810110085a7 */ /* 0x000e64000800007f */
[----:B-1----:R-:W-:Y:S05]  /*8ee0*/  @!P0 BRA `(.L_x_34) ;  /* 0xfffffffc00ec8947 */ /* 0x002fea000383ffff */
[----:B------:R-:W-:Y:S05]  /*8ef0*/  BRA `(.L_x_191) ;  /* 0xffffffa000507947 */ /* 0x000fea000383ffff */
.L_x_171:
[----:B------:R-:W-:Y:S01]  /*8f00*/  BSSY B1, `(.L_x_192) ;  /* 0x0000006000017945 */ /* 0x000fe20003800000 */
[----:B------:R-:W-:-:S07]  /*8f10*/  IMAD.MOV.U32 R10, RZ, RZ, -0x1 ;  /* 0xffffffffff0a7424 */ /* 0x000fce00078e00ff */
[----:B------:R-:W-:Y:S05]  /*8f20*/  WARPSYNC.COLLECTIVE R10, `(.L_x_193) ;  /* 0x000000000a0c7348 */ /* 0x000fea0003c00000 */
[----:B------:R-:W-:Y:S02]  /*8f30*/  ELECT P1, UR62, PT ;  /* 0x00000000003e782f */ /* 0x000fe40003820000 */
[----:B------:R-:W-:Y:S01]  /*8f40*/  MOV R10, UR62 ;  /* 0x0000003e000a7c02 */ /* 0x000fe20008000f00 */
[----:B------:R-:W-:Y:S10]  /*8f50*/  ENDCOLLECTIVE ;  /* 0x000000000000791b */ /* 0x000ff40003800000 */
.L_x_193:
[----:B------:R-:W-:Y:S05]  /*8f60*/  BSYNC B1 ;  /* 0x0000000000017941 */ /* 0x000fea0003800000 */
.L_x_192:
[----:B------:R-:W-:Y:S05]  /*8f70*/  BRA `(.L_x_194) ;  /* 0xfffffff000307947 */ /* 0x000fea000383ffff */
.L_x_174:
[----:B-1----:R1:W2:Y:S02]  /*8f80*/  SYNCS.PHASECHK.TRANS64.TRYWAIT P1, [R19+URZ+0x18], R10 ;  /* 0x0000180a130075a7 */ /* 0x0022a4000802017f */
[----:B--2---:R-:W-:Y:S05]  /*8f90*/  @!P1 NANOSLEEP.SYNCS 0x989680 ;  /* 0x009896800000995d */ /* 0x004fea0003900000 */
[----:B------:R-:W2:Y:S02]  /*8fa0*/  @!P1 SYNCS.PHASECHK.TRANS64 P1, [R19+URZ+0x18], R10 ;  /* 0x0000180a130095a7 */ /* 0x000ea4000802007f */
[----:B--2---:R-:W-:Y:S05]  /*8fb0*/  @!P1 BRA `(.L_x_174) ;  /* 0xfffffffc00f09947 */ /* 0x004fea000383ffff */
[----:B------:R-:W-:Y:S05]  /*8fc0*/  BRA `(.L_x_195) ;  /* 0xfffffff000647947 */ /* 0x000fea000383ffff */
.L_x_183:
[----:B------:R-:W-:Y:S01]  /*8fd0*/  BSSY B0, `(.L_x_196) ;  /* 0x0000006000007945 */ /* 0x000fe20003800000 */
[----:B------:R-:W-:-:S07]  /*8fe0*/  IMAD.MOV.U32 R10, RZ, RZ, -0x1 ;  /* 0xffffffffff0a7424 */ /* 0x000fce00078e00ff */
[----:B------:R-:W-:Y:S05]  /*8ff0*/  WARPSYNC.COLLECTIVE R10, `(.L_x_197) ;  /* 0x000000000a0c7348 */ /* 0x000fea0003c00000 */
[----:B------:R-:W-:Y:S02]  /*9000*/  ELECT P1, UR62, PT ;  /* 0x00000000003e782f */ /* 0x000fe40003820000 */
[----:B------:R-:W-:Y:S01]  /*9010*/  MOV R10, UR62 ;  /* 0x0000003e000a7c02 */ /* 0x000fe20008000f00 */
[----:B------:R-:W-:Y:S10]  /*9020*/  ENDCOLLECTIVE ;  /* 0x000000000000791b */ /* 0x000ff40003800000 */
.L_x_197:
[----:B------:R-:W-:Y:S05]  /*9030*/  BSYNC B0 ;  /* 0x0000000000007941 */ /* 0x000fea0003800000 */
.L_x_196:
[----:B------:R-:W-:Y:S01]  /*9040*/  PLOP3.LUT P0, PT, P1, PT, PT, 0x80, 0x0 ;  /* 0x000000000000781c */ /* 0x000fe20000f0f070 */
[----:B------:R-:W-:-:S12]  /*9050*/  BRA `(.L_x_198) ;  /* 0xfffffff800b87947 */ /* 0x000fd8000383ffff */
.L_x_187:
[----:B0-----:R0:W1:Y:S02]  /*9060*/  SYNCS.PHASECHK.TRANS64.TRYWAIT P0, [R7+URZ], R2 ;  /* 0x00000002070075a7 */ /* 0x001064000800017f */
[----:B-1----:R-:W-:Y:S05]  /*9070*/  @!P0 NANOSLEEP.SYNCS 0x989680 ;  /* 0x009896800000895d */ /* 0x002fea0003900000 */
[----:B------:R-:W1:Y:S02]  /*9080*/  @!P0 SYNCS.PHASECHK.TRANS64 P0, [R7+URZ], R2 ;  /* 0x00000002070085a7 */ /* 0x000e64000800007f */
[----:B-1----:R-:W-:Y:S05]  /*9090*/  @!P0 BRA `(.L_x_187) ;  /* 0xfffffffc00f08947 */ /* 0x002fea000383ffff */
[----:B------:R-:W-:Y:S05]  /*90a0*/  BRA `(.L_x_199) ;  /* 0xfffffff800f87947 */ /* 0x000fea000383ffff */
.L_x_188:
[----:B0-----:R0:W1:Y:S02]  /*90b0*/  SYNCS.PHASECHK.TRANS64.TRYWAIT P0, [R6+URZ], R5 ;  /* 0x00000005060075a7 */ /* 0x001064000800017f */
[----:B-1----:R-:W-:Y:S05]  /*90c0*/  @!P0 NANOSLEEP.SYNCS 0x989680 ;  /* 0x009896800000895d */ /* 0x002fea0003900000 */
[----:B------:R-:W1:Y:S02]  /*90d0*/  @!P0 SYNCS.PHASECHK.TRANS64 P0, [R6+URZ], R5 ;  /* 0x00000005060085a7 */ /* 0x000e64000800007f */
[----:B-1----:R-:W-:Y:S05]  /*90e0*/  @!P0 BRA `(.L_x_188) ;  /* 0xfffffffc00f08947 */ /* 0x002fea000383ffff */
[----:B------:R-:W-:Y:S05]  /*90f0*/  BRA `(.L_x_200) ;  /* 0xfffffffc00007947 */ /* 0x000fea000383ffff */
.L_x_201:
[----:B------:R-:W-:-:S00]  /*9100*/  BRA `(.L_x_201) ;  /* 0xfffffffc00fc7947 */ /* 0x000fc0000383ffff */
[----:B------:R-:W-:-:S00]  /*9110*/  NOP ;  /* 0x0000000000007918 */ /* 0x000fc00000000000 */
        /* <DEDUP_REMOVED lines=14> */
.L_x_202:


//--------------------- .nv.shared._ZN7cutlass13device_kernelINS_4gemm6kernel13GemmUniversalIN4cute5tupleIJiiiiEEENS1_10collective13CollectiveMmaINS1_37MainloopSm90TmaGmmaWarpSpecializedFP8ILi3ENS5_IJNS4_1CILi1EEESB_SB_EEENS1_32KernelTmaWarpSpecializedPingpongEEENS5_IJNSA_ILi64EEENSA_ILi128EEESF_EEENS_12float_e5m2_tENS5_IJlSB_lEEESI_SJ_NS4_8TiledMMAINS4_8MMA_AtomIJNS4_4SM904GMMA31MMA_64x128x32_F32E5M2E5M2_SS_TNILNSN_7ScaleInE1ELSP_1EEEEEENS4_6LayoutISC_NS5_IJNSA_ILi0EEEST_ST_EEEEENS5_IJNS4_10UnderscoreESW_SW_EEEEENS4_13SM90_TMA_LOADENS4_14ComposedLayoutINS4_7SwizzleILi2ELi4ELi3EEENS4_18smem_ptr_flag_bitsILi8EEENSS_INS5_IJNSA_ILi8EEESF_EEENS5_IJSF_SB_EEEEEEEvNS4_8identityESZ_S19_vS1A_EENS_8epilogue10collective6detail29Sm90TmaWarpSpecializedAdapterINS1D_15DefaultEpilogueISI_SJ_SJ_NS1C_6thread17LinearCombinationISI_Li1EffLNS1H_9ScaleType4KindE0ELNS_15FloatRoundStyleE2ESI_EENS1_15EpilogueDefaultEEEEEvvEEEEvNT_6ParamsE --------------------------
	.section	.nv.shared._ZN7cutlass13device_kernelINS_4gemm6kernel13GemmUniversalIN4cute5tupleIJiiiiEEENS1_10collective13CollectiveMmaINS1_37MainloopSm90TmaGmmaWarpSpecializedFP8ILi3ENS5_IJNS4_1CILi1EEESB_SB_EEENS1_32KernelTmaWarpSpecializedPingpongEEENS5_IJNSA_ILi64EEENSA_ILi128EEESF_EEENS_12float_e5m2_tENS5_IJlSB_lEEESI_SJ_NS4_8TiledMMAINS4_8MMA_AtomIJNS4_4SM904GMMA31MMA_64x128x32_F32E5M2E5M2_SS_TNILNSN_7ScaleInE1ELSP_1EEEEEENS4_6LayoutISC_NS5_IJNSA_ILi0EEEST_ST_EEEEENS5_IJNS4_10UnderscoreESW_SW_EEEEENS4_13SM90_TMA_LOADENS4_14ComposedLayoutINS4_7SwizzleILi2ELi4ELi3EEENS4_18smem_ptr_flag_bitsILi8EEENSS_INS5_IJNSA_ILi8EEESF_EEENS5_IJSF_SB_EEEEEEEvNS4_8identityESZ_S19_vS1A_EENS_8epilogue10collective6detail29Sm90TmaWarpSpecializedAdapterINS1D_15DefaultEpilogueISI_SJ_SJ_NS1C_6thread17LinearCombinationISI_Li1EffLNS1H_9ScaleType4KindE0ELNS_15FloatRoundStyleE2ESI_EENS1_15EpilogueDefaultEEEEEvvEEEEvNT_6ParamsE,"aw",@nobits
	.sectionflags	@""
	.align	16
	.zero		1024


//--------------------- .nv.shared.reserved.0     --------------------------
	.section	.nv.shared.reserved.0,"aw",@nobits
	.weak		__nv_reservedSMEM_offset_0_alias
	.size		__nv_reservedSMEM_offset_0_alias, 0, 0
	.other		__nv_reservedSMEM_offset_0_alias,@"STO_CUDA_RESERVED_SHARED STV_DEFAULT"
__nv_reservedSMEM_offset_0_alias:
	.zero		0


//--------------------- .nv.global                --------------------------
	.section	.nv.global,"aw",@nobits
.nv.global:
	.type		_ZN39_INTERNAL_1ba462c5_4_k_cu_1187cfa9_42444cute1_E,@object
	.size		_ZN39_INTERNAL_1ba462c5_4_k_cu_1187cfa9_42444cute1_E,(_ZN39_INTERNAL_1ba462c5_4_k_cu_1187cfa9_42444cuda3std3__45__cpo6cbeginE - _ZN39_INTERNAL_1ba462c5_4_k_cu_1187cfa9_42444cute1_E)
_ZN39_INTERNAL_1ba462c5_4_k_cu_1187cfa9_42444cute1_E:
	.zero		1
	.type		_ZN39_INTERNAL_1ba462c5_4_k_cu_1187cfa9_42444cuda3std3__45__cpo6cbeginE,@object
	.size		_ZN39_INTERNAL_1ba462c5_4_k_cu_1187cfa9_42444cuda3std3__45__cpo6cbeginE,(_ZN39_INTERNAL_1ba462c5_4_k_cu_1187cfa9_42444cuda3std3__48in_placeE - _ZN39_INTERNAL_1ba462c5_4_k_cu_1187cfa9_42444cuda3std3__45__cpo6cbeginE)
_ZN39_INTERNAL_1ba462c5_4_k_cu_1187cfa9_42444cuda3std3__45__cpo6cbeginE:
	.zero		1
	.type		_ZN39_INTERNAL_1ba462c5_4_k_cu_1187cfa9_42444cuda3std3__48in_placeE,@object
	.size		_ZN39_INTERNAL_1ba462c5_4_k_cu_1187cfa9_42444cuda3std3__48in_placeE,(_ZN39_INTERNAL_1ba462c5_4_k_cu_1187cfa9_42444cuda3std6ranges3__45__cpo9iter_moveE - _ZN39_INTERNAL_1ba462c5_4_k_cu_1187cfa9_42444cuda3std3__48in_placeE)
_ZN39_INTERNAL_1ba462c5_4_k_cu_1187cfa9_42444cuda3std3__48in_placeE:
	.zero		1
	.type		_ZN39_INTERNAL_1ba462c5_4_k_cu_1187cfa9_42444cuda3std6ranges3__45__cpo9iter_moveE,@object
	.size		_ZN39_INTERNAL_1ba462c5_4_k_cu_1187cfa9_42444cuda3std6ranges3__45__cpo9iter_moveE,(_ZN39_INTERNAL_1ba462c5_4_k_cu_1187cfa9_42444cuda3std3__45__cpo5beginE - _ZN39_INTERNAL_1ba462c5_4_k_cu_1187cfa9_42444cuda3std6ranges3__45__cpo9iter_moveE)
_ZN39_INTERNAL_1ba462c5_4_k_cu_1187cfa9_42444cuda3std6ranges3__45__cpo9iter_moveE:
	.zero		1
	.type		_ZN39_INTERNAL_1ba462c5_4_k_cu_1187cfa9_42444cuda3std3__45__cpo5beginE,@object
	.size		_ZN39_INTERNAL_1ba462c5_4_k_cu_1187cfa9_42444cuda3std3__45__cpo5beginE,(_ZN39_INTERNAL_1ba462c5_4_k_cu_1187cfa9_42444cuda3std3__441_GLOBAL__N__1ba462c5_4_k_cu_1187cfa9_42446ignoreE - _ZN39_INTERNAL_1ba462c5_4_k_cu_1187cfa9_42444cuda3std3__45__cpo5beginE)
_ZN39_INTERNAL_1ba462c5_4_k_cu_1187cfa9_42444cuda3std3__45__cpo5beginE:
	.zero		1
	.type		_ZN39_INTERNAL_1ba462c5_4_k_cu_1187cfa9_42444cuda3std3__441_GLOBAL__N__1ba462c5_4_k_cu_1187cfa9_42446ignoreE,@object
	.size		_ZN39_INTERNAL_1ba462c5_4_k_cu_1187cfa9_42444cuda3std3__441_GLOBAL__N__1ba462c5_4_k_cu_1187cfa9_42446ignoreE,(_ZN39_INTERNAL_1ba462c5_4_k_cu_1187cfa9_42444cute7productE - _ZN39_INTERNAL_1ba462c5_4_k_cu_1187cfa9_42444cuda3std3__441_GLOBAL__N__1ba462c5_4_k_cu_1187cfa9_42446ignoreE)
_ZN39_INTERNAL_1ba462c5_4_k_cu_1187cfa9_42444cuda3std3__441_GLOBAL__N__1ba462c5_4_k_cu_1187cfa9_42446ignoreE:
	.zero		1
	.type		_ZN39_INTERNAL_1ba462c5_4_k_cu_1187cfa9_42444cute7productE,@object
	.size		_ZN39_INTERNAL_1ba462c5_4_k_cu_1187cfa9_42444cute7productE,(_ZN39_INTERNAL_1ba462c5_4_k_cu_1187cfa9_42444cuda3std3__45__cpo3endE - _ZN39_INTERNAL_1ba462c5_4_k_cu_1187cfa9_42444cute7productE)
_ZN39_INTERNAL_1ba462c5_4_k_cu_1187cfa9_42444cute7productE:
	.zero		1
	.type		_ZN39_INTERNAL_1ba462c5_4_k_cu_1187cfa9_42444cuda3std3__45__cpo3endE,@object
	.size		_ZN39_INTERNAL_1ba462c5_4_k_cu_1187cfa9_42444cuda3std3__45__cpo3endE,(_ZN39_INTERNAL_1ba462c5_4_k_cu_1187cfa9_42444cuda3std3__419piecewise_constructE - _ZN39_INTERNAL_1ba462c5_4_k_cu_1187cfa9_42444cuda3std3__45__cpo3endE)
_ZN39_INTERNAL_1ba462c5_4_k_cu_1187cfa9_42444cuda3std3__45__cpo3endE:
	.zero		1
	.type		_ZN39_INTERNAL_1ba462c5_4_k_cu_1187cfa9_42444cuda3std3__419piecewise_constructE,@object
	.size		_ZN39_INTERNAL_1ba462c5_4_k_cu_1187cfa9_42444cuda3std3__419piecewise_constructE,(_ZN39_INTERNAL_1ba462c5_4_k_cu_1187cfa9_42444cuda3std3__45__cpo4cendE - _ZN39_INTERNAL_1ba462c5_4_k_cu_1187cfa9_42444cuda3std3__419piecewise_constructE)
_ZN39_INTERNAL_1ba462c5_4_k_cu_1187cfa9_42444cuda3std3__419piecewise_constructE:
	.zero		1
	.type		_ZN39_INTERNAL_1ba462c5_4_k_cu_1187cfa9_42444cuda3std3__45__cpo4cendE,@object
	.size		_ZN39_INTERNAL_1ba462c5_4_k_cu_1187cfa9_42444cuda3std3__45__cpo4cendE,(_ZN39_INTERNAL_1ba462c5_4_k_cu_1187cfa9_42444cuda3std6ranges3__45__cpo4swapE - _ZN39_INTERNAL_1ba462c5_4_k_cu_1187cfa9_42444cuda3std3__45__cpo4cendE)
_ZN39_INTERNAL_1ba462c5_4_k_cu_1187cfa9_42444cuda3std3__45__cpo4cendE:
	.zero		1
	.type		_ZN39_INTERNAL_1ba462c5_4_k_cu_1187cfa9_42444cuda3std6ranges3__45__cpo4swapE,@object
	.size		_ZN39_INTERNAL_1ba462c5_4_k_cu_1187cfa9_42444cuda3std6ranges3__45__cpo4swapE,(.L_7 - _ZN39_INTERNAL_1ba462c5_4_k_cu_1187cfa9_42444cuda3std6ranges3__45__cpo4swapE)
_ZN39_INTERNAL_1ba462c5_4_k_cu_1187cfa9_42444cuda3std6ranges3__45__cpo4swapE:
	.zero		1
.L_7:


//--------------------- .nv.constant0._ZN7cutlass13device_kernelINS_4gemm6kernel13GemmUniversalIN4cute5tupleIJiiiiEEENS1_10collective13CollectiveMmaINS1_37MainloopSm90TmaGmmaWarpSpecializedFP8ILi3ENS5_IJNS4_1CILi1EEESB_SB_EEENS1_32KernelTmaWarpSpecializedPingpongEEENS5_IJNSA_ILi64EEENSA_ILi128EEESF_EEENS_12float_e5m2_tENS5_IJlSB_lEEESI_SJ_NS4_8TiledMMAINS4_8MMA_AtomIJNS4_4SM904GMMA31MMA_64x128x32_F32E5M2E5M2_SS_TNILNSN_7ScaleInE1ELSP_1EEEEEENS4_6LayoutISC_NS5_IJNSA_ILi0EEEST_ST_EEEEENS5_IJNS4_10UnderscoreESW_SW_EEEEENS4_13SM90_TMA_LOADENS4_14ComposedLayoutINS4_7SwizzleILi2ELi4ELi3EEENS4_18smem_ptr_flag_bitsILi8EEENSS_INS5_IJNSA_ILi8EEESF_EEENS5_IJSF_SB_EEEEEEEvNS4_8identityESZ_S19_vS1A_EENS_8epilogue10collective6detail29Sm90TmaWarpSpecializedAdapterINS1D_15DefaultEpilogueISI_SJ_SJ_NS1C_6thread17LinearCombinationISI_Li1EffLNS1H_9ScaleType4KindE0ELNS_15FloatRoundStyleE2ESI_EENS1_15EpilogueDefaultEEEEEvvEEEEvNT_6ParamsE --------------------------
	.section	.nv.constant0._ZN7cutlass13device_kernelINS_4gemm6kernel13GemmUniversalIN4cute5tupleIJiiiiEEENS1_10collective13CollectiveMmaINS1_37MainloopSm90TmaGmmaWarpSpecializedFP8ILi3ENS5_IJNS4_1CILi1EEESB_SB_EEENS1_32KernelTmaWarpSpecializedPingpongEEENS5_IJNSA_ILi64EEENSA_ILi128EEESF_EEENS_12float_e5m2_tENS5_IJlSB_lEEESI_SJ_NS4_8TiledMMAINS4_8MMA_AtomIJNS4_4SM904GMMA31MMA_64x128x32_F32E5M2E5M2_SS_TNILNSN_7ScaleInE1ELSP_1EEEEEENS4_6LayoutISC_NS5_IJNSA_ILi0EEEST_ST_EEEEENS5_IJNS4_10UnderscoreESW_SW_EEEEENS4_13SM90_TMA_LOADENS4_14ComposedLayoutINS4_7SwizzleILi2ELi4ELi3EEENS4_18smem_ptr_flag_bitsILi8EEENSS_INS5_IJNSA_ILi8EEESF_EEENS5_IJSF_SB_EEEEEEEvNS4_8identityESZ_S19_vS1A_EENS_8epilogue10collective6detail29Sm90TmaWarpSpecializedAdapterINS1D_15DefaultEpilogueISI_SJ_SJ_NS1C_6thread17LinearCombinationISI_Li1EffLNS1H_9ScaleType4KindE0ELNS_15FloatRoundStyleE2ESI_EENS1_15EpilogueDefaultEEEEEvvEEEEvNT_6ParamsE,"a",@progbits
	.sectionflags	@""
	.align	4
.nv.constant0._ZN7cutlass13device_kernelINS_4gemm6kernel13GemmUniversalIN4cute5tupleIJiiiiEEENS1_10collective13CollectiveMmaINS1_37MainloopSm90TmaGmmaWarpSpecializedFP8ILi3ENS5_IJNS4_1CILi1EEESB_SB_EEENS1_32KernelTmaWarpSpecializedPingpongEEENS5_IJNSA_ILi64EEENSA_ILi128EEESF_EEENS_12float_e5m2_tENS5_IJlSB_lEEESI_SJ_NS4_8TiledMMAINS4_8MMA_AtomIJNS4_4SM904GMMA31MMA_64x128x32_F32E5M2E5M2_SS_TNILNSN_7ScaleInE1ELSP_1EEEEEENS4_6LayoutISC_NS5_IJNSA_ILi0EEEST_ST_EEEEENS5_IJNS4_10UnderscoreESW_SW_EEEEENS4_13SM90_TMA_LOADENS4_14ComposedLayoutINS4_7SwizzleILi2ELi4ELi3EEENS4_18smem_ptr_flag_bitsILi8EEENSS_INS5_IJNSA_ILi8EEESF_EEENS5_IJSF_SB_EEEEEEEvNS4_8identityESZ_S19_vS1A_EENS_8epilogue10collective6detail29Sm90TmaWarpSpecializedAdapterINS1D_15DefaultEpilogueISI_SJ_SJ_NS1C_6thread17LinearCombinationISI_Li1EffLNS1H_9ScaleType4KindE0ELNS_15FloatRoundStyleE2ESI_EENS1_15EpilogueDefaultEEEEEvvEEEEvNT_6ParamsE:
	.zero		1664


//--------------------- SYMBOLS --------------------------

	.type		.nv.reservedSmem.offset0,@object
	.size		.nv.reservedSmem.offset0,0x4
